//
// Generated by NVIDIA NVVM Compiler
//
// Compiler Build ID: CL-36424714
// Cuda compilation tools, release 13.0, V13.0.88
// Based on NVVM 20.0.0
//

.version 9.0
.target sm_100
.address_size 64

	// .globl	_Z8MatchingPfS_iPi
.extern .shared .align 16 .b8 sdata[];

.visible .entry _Z8MatchingPfS_iPi(
	.param .u64 .ptr .align 1 _Z8MatchingPfS_iPi_param_0,
	.param .u64 .ptr .align 1 _Z8MatchingPfS_iPi_param_1,
	.param .u32 _Z8MatchingPfS_iPi_param_2,
	.param .u64 .ptr .align 1 _Z8MatchingPfS_iPi_param_3
)
{
	.reg .pred 	%p<17>;
	.reg .b32 	%r<29>;
	.reg .b32 	%f<136>;
	.reg .b64 	%rd<21>;

	ld.param.u64 	%rd6, [_Z8MatchingPfS_iPi_param_0];
	ld.param.u64 	%rd8, [_Z8MatchingPfS_iPi_param_1];
	ld.param.u32 	%r10, [_Z8MatchingPfS_iPi_param_2];
	ld.param.u64 	%rd7, [_Z8MatchingPfS_iPi_param_3];
	cvta.to.global.u64 	%rd1, %rd8;
	mov.u32 	%r11, %ctaid.x;
	mov.u32 	%r12, %ntid.x;
	mov.u32 	%r13, %tid.x;
	mad.lo.s32 	%r1, %r11, %r12, %r13;
	setp.gt.s32 	%p1, %r1, 1023;
	setp.lt.s32 	%p2, %r10, 1;
	or.pred  	%p3, %p1, %p2;
	@%p3 bra 	$L__BB0_22;
	cvta.to.global.u64 	%rd9, %rd6;
	cvta.to.global.u64 	%rd10, %rd7;
	mul.lo.s32 	%r15, %r1, 3;
	mul.wide.s32 	%rd11, %r15, 4;
	add.s64 	%rd2, %rd9, %rd11;
	mul.wide.s32 	%rd12, %r1, 4;
	add.s64 	%rd3, %rd10, %rd12;
	and.b32  	%r2, %r10, 3;
	setp.lt.u32 	%p4, %r10, 4;
	mov.f32 	%f119, 0f47C35000;
	mov.b32 	%r28, 0;
	@%p4 bra 	$L__BB0_12;
	and.b32  	%r28, %r10, 2147483644;
	mov.f32 	%f119, 0f47C35000;
	mov.b32 	%r26, 0;
$L__BB0_3:
	.pragma "nounroll";
	ld.global.f32 	%f122, [%rd2];
	mul.lo.s32 	%r5, %r26, 3;
	mul.wide.u32 	%rd13, %r5, 4;
	add.s64 	%rd4, %rd1, %rd13;
	ld.global.f32 	%f48, [%rd4];
	sub.f32 	%f49, %f122, %f48;
	ld.global.f32 	%f121, [%rd2+4];
	ld.global.f32 	%f50, [%rd4+4];
	sub.f32 	%f51, %f121, %f50;
	mul.f32 	%f52, %f51, %f51;
	fma.rn.f32 	%f53, %f49, %f49, %f52;
	ld.global.f32 	%f120, [%rd2+8];
	ld.global.f32 	%f54, [%rd4+8];
	sub.f32 	%f55, %f120, %f54;
	fma.rn.f32 	%f56, %f55, %f55, %f53;
	sqrt.rn.f32 	%f5, %f56;
	setp.geu.f32 	%p5, %f5, %f119;
	@%p5 bra 	$L__BB0_5;
	st.global.u32 	[%rd3], %r26;
	ld.global.f32 	%f122, [%rd2];
	ld.global.f32 	%f121, [%rd2+4];
	ld.global.f32 	%f120, [%rd2+8];
	mov.f32 	%f119, %f5;
$L__BB0_5:
	ld.global.f32 	%f57, [%rd4+12];
	sub.f32 	%f58, %f122, %f57;
	ld.global.f32 	%f59, [%rd4+16];
	sub.f32 	%f60, %f121, %f59;
	mul.f32 	%f61, %f60, %f60;
	fma.rn.f32 	%f62, %f58, %f58, %f61;
	ld.global.f32 	%f63, [%rd4+20];
	sub.f32 	%f64, %f120, %f63;
	fma.rn.f32 	%f65, %f64, %f64, %f62;
	sqrt.rn.f32 	%f13, %f65;
	setp.geu.f32 	%p6, %f13, %f119;
	@%p6 bra 	$L__BB0_7;
	add.s32 	%r17, %r26, 1;
	st.global.u32 	[%rd3], %r17;
	ld.global.f32 	%f122, [%rd2];
	ld.global.f32 	%f121, [%rd2+4];
	ld.global.f32 	%f120, [%rd2+8];
	mov.f32 	%f119, %f13;
$L__BB0_7:
	add.s32 	%r18, %r5, 6;
	mul.wide.u32 	%rd14, %r18, 4;
	add.s64 	%rd15, %rd1, %rd14;
	ld.global.f32 	%f66, [%rd15];
	sub.f32 	%f67, %f122, %f66;
	ld.global.f32 	%f68, [%rd15+4];
	sub.f32 	%f69, %f121, %f68;
	mul.f32 	%f70, %f69, %f69;
	fma.rn.f32 	%f71, %f67, %f67, %f70;
	ld.global.f32 	%f72, [%rd15+8];
	sub.f32 	%f73, %f120, %f72;
	fma.rn.f32 	%f74, %f73, %f73, %f71;
	sqrt.rn.f32 	%f21, %f74;
	setp.geu.f32 	%p7, %f21, %f119;
	@%p7 bra 	$L__BB0_9;
	add.s32 	%r19, %r26, 2;
	st.global.u32 	[%rd3], %r19;
	ld.global.f32 	%f122, [%rd2];
	ld.global.f32 	%f121, [%rd2+4];
	ld.global.f32 	%f120, [%rd2+8];
	mov.f32 	%f119, %f21;
$L__BB0_9:
	add.s32 	%r20, %r5, 9;
	mul.wide.u32 	%rd16, %r20, 4;
	add.s64 	%rd17, %rd1, %rd16;
	ld.global.f32 	%f75, [%rd17];
	sub.f32 	%f76, %f122, %f75;
	ld.global.f32 	%f77, [%rd17+4];
	sub.f32 	%f78, %f121, %f77;
	mul.f32 	%f79, %f78, %f78;
	fma.rn.f32 	%f80, %f76, %f76, %f79;
	ld.global.f32 	%f81, [%rd17+8];
	sub.f32 	%f82, %f120, %f81;
	fma.rn.f32 	%f83, %f82, %f82, %f80;
	sqrt.rn.f32 	%f29, %f83;
	setp.geu.f32 	%p8, %f29, %f119;
	@%p8 bra 	$L__BB0_11;
	add.s32 	%r21, %r26, 3;
	st.global.u32 	[%rd3], %r21;
	mov.f32 	%f119, %f29;
$L__BB0_11:
	add.s32 	%r26, %r26, 4;
	setp.ne.s32 	%p9, %r26, %r28;
	@%p9 bra 	$L__BB0_3;
$L__BB0_12:
	setp.eq.s32 	%p10, %r2, 0;
	@%p10 bra 	$L__BB0_22;
	setp.eq.s32 	%p11, %r2, 1;
	@%p11 bra 	$L__BB0_19;
	ld.global.f32 	%f132, [%rd2];
	mul.lo.s32 	%r22, %r28, 3;
	mul.wide.u32 	%rd18, %r22, 4;
	add.s64 	%rd5, %rd1, %rd18;
	ld.global.f32 	%f84, [%rd5];
	sub.f32 	%f85, %f132, %f84;
	ld.global.f32 	%f131, [%rd2+4];
	ld.global.f32 	%f86, [%rd5+4];
	sub.f32 	%f87, %f131, %f86;
	mul.f32 	%f88, %f87, %f87;
	fma.rn.f32 	%f89, %f85, %f85, %f88;
	ld.global.f32 	%f130, [%rd2+8];
	ld.global.f32 	%f90, [%rd5+8];
	sub.f32 	%f91, %f130, %f90;
	fma.rn.f32 	%f92, %f91, %f91, %f89;
	sqrt.rn.f32 	%f35, %f92;
	setp.geu.f32 	%p12, %f35, %f119;
	@%p12 bra 	$L__BB0_16;
	st.global.u32 	[%rd3], %r28;
	ld.global.f32 	%f132, [%rd2];
	ld.global.f32 	%f131, [%rd2+4];
	ld.global.f32 	%f130, [%rd2+8];
	mov.f32 	%f119, %f35;
$L__BB0_16:
	ld.global.f32 	%f93, [%rd5+12];
	sub.f32 	%f94, %f132, %f93;
	ld.global.f32 	%f95, [%rd5+16];
	sub.f32 	%f96, %f131, %f95;
	mul.f32 	%f97, %f96, %f96;
	fma.rn.f32 	%f98, %f94, %f94, %f97;
	ld.global.f32 	%f99, [%rd5+20];
	sub.f32 	%f100, %f130, %f99;
	fma.rn.f32 	%f101, %f100, %f100, %f98;
	sqrt.rn.f32 	%f43, %f101;
	setp.geu.f32 	%p13, %f43, %f119;
	@%p13 bra 	$L__BB0_18;
	add.s32 	%r23, %r28, 1;
	st.global.u32 	[%rd3], %r23;
	mov.f32 	%f119, %f43;
$L__BB0_18:
	add.s32 	%r28, %r28, 2;
$L__BB0_19:
	and.b32  	%r24, %r10, 1;
	setp.eq.b32 	%p14, %r24, 1;
	not.pred 	%p15, %p14;
	@%p15 bra 	$L__BB0_22;
	ld.global.f32 	%f102, [%rd2];
	mul.lo.s32 	%r25, %r28, 3;
	mul.wide.u32 	%rd19, %r25, 4;
	add.s64 	%rd20, %rd1, %rd19;
	ld.global.f32 	%f103, [%rd20];
	sub.f32 	%f104, %f102, %f103;
	ld.global.f32 	%f105, [%rd2+4];
	ld.global.f32 	%f106, [%rd20+4];
	sub.f32 	%f107, %f105, %f106;
	mul.f32 	%f108, %f107, %f107;
	fma.rn.f32 	%f109, %f104, %f104, %f108;
	ld.global.f32 	%f110, [%rd2+8];
	ld.global.f32 	%f111, [%rd20+8];
	sub.f32 	%f112, %f110, %f111;
	fma.rn.f32 	%f113, %f112, %f112, %f109;
	sqrt.rn.f32 	%f114, %f113;
	setp.geu.f32 	%p16, %f114, %f119;
	@%p16 bra 	$L__BB0_22;
	st.global.u32 	[%rd3], %r28;
$L__BB0_22:
	ret;

}
	// .globl	_Z8centroidiPfS_PiS_S_S_S_
.visible .entry _Z8centroidiPfS_PiS_S_S_S_(
	.param .u32 _Z8centroidiPfS_PiS_S_S_S__param_0,
	.param .u64 .ptr .align 1 _Z8centroidiPfS_PiS_S_S_S__param_1,
	.param .u64 .ptr .align 1 _Z8centroidiPfS_PiS_S_S_S__param_2,
	.param .u64 .ptr .align 1 _Z8centroidiPfS_PiS_S_S_S__param_3,
	.param .u64 .ptr .align 1 _Z8centroidiPfS_PiS_S_S_S__param_4,
	.param .u64 .ptr .align 1 _Z8centroidiPfS_PiS_S_S_S__param_5,
	.param .u64 .ptr .align 1 _Z8centroidiPfS_PiS_S_S_S__param_6,
	.param .u64 .ptr .align 1 _Z8centroidiPfS_PiS_S_S_S__param_7
)
{
	.reg .pred 	%p<5>;
	.reg .b32 	%r<19>;
	.reg .b32 	%f<30>;
	.reg .b64 	%rd<36>;

	ld.param.u32 	%r4, [_Z8centroidiPfS_PiS_S_S_S__param_0];
	ld.param.u64 	%rd5, [_Z8centroidiPfS_PiS_S_S_S__param_1];
	ld.param.u64 	%rd6, [_Z8centroidiPfS_PiS_S_S_S__param_2];
	ld.param.u64 	%rd7, [_Z8centroidiPfS_PiS_S_S_S__param_3];
	ld.param.u64 	%rd3, [_Z8centroidiPfS_PiS_S_S_S__param_4];
	ld.param.u64 	%rd4, [_Z8centroidiPfS_PiS_S_S_S__param_5];
	ld.param.u64 	%rd8, [_Z8centroidiPfS_PiS_S_S_S__param_6];
	ld.param.u64 	%rd9, [_Z8centroidiPfS_PiS_S_S_S__param_7];
	cvta.to.global.u64 	%rd10, %rd9;
	cvta.to.global.u64 	%rd11, %rd6;
	cvta.to.global.u64 	%rd12, %rd7;
	cvta.to.global.u64 	%rd13, %rd8;
	cvta.to.global.u64 	%rd14, %rd5;
	mov.u32 	%r5, %ctaid.x;
	mov.u32 	%r6, %ntid.x;
	mov.u32 	%r7, %tid.x;
	mad.lo.s32 	%r1, %r5, %r6, %r7;
	mul.lo.s32 	%r8, %r1, 3;
	mul.wide.s32 	%rd15, %r8, 4;
	add.s64 	%rd16, %rd14, %rd15;
	ld.global.f32 	%f1, [%rd16];
	add.s64 	%rd1, %rd13, %rd15;
	st.global.f32 	[%rd1], %f1;
	ld.global.f32 	%f2, [%rd16+4];
	st.global.f32 	[%rd1+4], %f2;
	ld.global.f32 	%f3, [%rd16+8];
	st.global.f32 	[%rd1+8], %f3;
	mul.wide.s32 	%rd17, %r1, 4;
	add.s64 	%rd18, %rd12, %rd17;
	ld.global.u32 	%r9, [%rd18];
	mul.lo.s32 	%r10, %r9, 3;
	mul.wide.s32 	%rd19, %r10, 4;
	add.s64 	%rd20, %rd11, %rd19;
	ld.global.f32 	%f4, [%rd20];
	add.s64 	%rd2, %rd10, %rd15;
	st.global.f32 	[%rd2], %f4;
	ld.global.u32 	%r11, [%rd18];
	mul.lo.s32 	%r12, %r11, 3;
	mul.wide.s32 	%rd21, %r12, 4;
	add.s64 	%rd22, %rd11, %rd21;
	ld.global.f32 	%f5, [%rd22+4];
	st.global.f32 	[%rd2+4], %f5;
	ld.global.u32 	%r13, [%rd18];
	mul.lo.s32 	%r14, %r13, 3;
	mul.wide.s32 	%rd23, %r14, 4;
	add.s64 	%rd24, %rd11, %rd23;
	ld.global.f32 	%f6, [%rd24+8];
	st.global.f32 	[%rd2+8], %f6;
	bar.sync 	0;
	setp.lt.s32 	%p1, %r4, 2;
	@%p1 bra 	$L__BB1_5;
	mov.b32 	%r18, 1;
$L__BB1_2:
	shl.b32 	%r3, %r18, 1;
	add.s32 	%r16, %r3, -1;
	and.b32  	%r17, %r16, %r1;
	setp.ne.s32 	%p2, %r17, 0;
	@%p2 bra 	$L__BB1_4;
	mul.wide.s32 	%rd25, %r18, 12;
	add.s64 	%rd26, %rd1, %rd25;
	ld.global.f32 	%f7, [%rd26];
	ld.global.f32 	%f8, [%rd1];
	add.f32 	%f9, %f7, %f8;
	st.global.f32 	[%rd1], %f9;
	ld.global.f32 	%f10, [%rd26+4];
	ld.global.f32 	%f11, [%rd1+4];
	add.f32 	%f12, %f10, %f11;
	st.global.f32 	[%rd1+4], %f12;
	ld.global.f32 	%f13, [%rd26+8];
	ld.global.f32 	%f14, [%rd1+8];
	add.f32 	%f15, %f13, %f14;
	st.global.f32 	[%rd1+8], %f15;
	add.s64 	%rd27, %rd2, %rd25;
	ld.global.f32 	%f16, [%rd27];
	ld.global.f32 	%f17, [%rd2];
	add.f32 	%f18, %f16, %f17;
	st.global.f32 	[%rd2], %f18;
	ld.global.f32 	%f19, [%rd27+4];
	ld.global.f32 	%f20, [%rd2+4];
	add.f32 	%f21, %f19, %f20;
	st.global.f32 	[%rd2+4], %f21;
	ld.global.f32 	%f22, [%rd27+8];
	ld.global.f32 	%f23, [%rd2+8];
	add.f32 	%f24, %f22, %f23;
	st.global.f32 	[%rd2+8], %f24;
$L__BB1_4:
	bar.sync 	0;
	setp.lt.s32 	%p3, %r3, %r4;
	mov.u32 	%r18, %r3;
	@%p3 bra 	$L__BB1_2;
$L__BB1_5:
	setp.gt.s32 	%p4, %r1, 2;
	@%p4 bra 	$L__BB1_7;
	mul.wide.s32 	%rd28, %r1, 8;
	sub.s64 	%rd29, %rd1, %rd28;
	ld.global.f32 	%f25, [%rd29];
	cvt.rn.f32.s32 	%f26, %r4;
	div.rn.f32 	%f27, %f25, %f26;
	cvta.to.global.u64 	%rd30, %rd3;
	add.s64 	%rd32, %rd30, %rd17;
	st.global.f32 	[%rd32], %f27;
	sub.s64 	%rd33, %rd2, %rd28;
	ld.global.f32 	%f28, [%rd33];
	div.rn.f32 	%f29, %f28, %f26;
	cvta.to.global.u64 	%rd34, %rd4;
	add.s64 	%rd35, %rd34, %rd17;
	st.global.f32 	[%rd35], %f29;
$L__BB1_7:
	ret;

}
	// .globl	_Z9deviationPfS_PiS_S_S_S_
.visible .entry _Z9deviationPfS_PiS_S_S_S_(
	.param .u64 .ptr .align 1 _Z9deviationPfS_PiS_S_S_S__param_0,
	.param .u64 .ptr .align 1 _Z9deviationPfS_PiS_S_S_S__param_1,
	.param .u64 .ptr .align 1 _Z9deviationPfS_PiS_S_S_S__param_2,
	.param .u64 .ptr .align 1 _Z9deviationPfS_PiS_S_S_S__param_3,
	.param .u64 .ptr .align 1 _Z9deviationPfS_PiS_S_S_S__param_4,
	.param .u64 .ptr .align 1 _Z9deviationPfS_PiS_S_S_S__param_5,
	.param .u64 .ptr .align 1 _Z9deviationPfS_PiS_S_S_S__param_6
)
{
	.reg .b32 	%r<12>;
	.reg .b32 	%f<19>;
	.reg .b64 	%rd<27>;

	ld.param.u64 	%rd1, [_Z9deviationPfS_PiS_S_S_S__param_0];
	ld.param.u64 	%rd2, [_Z9deviationPfS_PiS_S_S_S__param_1];
	ld.param.u64 	%rd3, [_Z9deviationPfS_PiS_S_S_S__param_2];
	ld.param.u64 	%rd4, [_Z9deviationPfS_PiS_S_S_S__param_3];
	ld.param.u64 	%rd5, [_Z9deviationPfS_PiS_S_S_S__param_4];
	ld.param.u64 	%rd6, [_Z9deviationPfS_PiS_S_S_S__param_5];
	ld.param.u64 	%rd7, [_Z9deviationPfS_PiS_S_S_S__param_6];
	cvta.to.global.u64 	%rd8, %rd7;
	cvta.to.global.u64 	%rd9, %rd5;
	cvta.to.global.u64 	%rd10, %rd2;
	cvta.to.global.u64 	%rd11, %rd3;
	cvta.to.global.u64 	%rd12, %rd6;
	cvta.to.global.u64 	%rd13, %rd4;
	cvta.to.global.u64 	%rd14, %rd1;
	mov.u32 	%r1, %ctaid.x;
	mov.u32 	%r2, %ntid.x;
	mov.u32 	%r3, %tid.x;
	mad.lo.s32 	%r4, %r1, %r2, %r3;
	mul.lo.s32 	%r5, %r4, 3;
	mul.wide.s32 	%rd15, %r5, 4;
	add.s64 	%rd16, %rd14, %rd15;
	ld.global.f32 	%f1, [%rd16];
	ld.global.f32 	%f2, [%rd13];
	sub.f32 	%f3, %f1, %f2;
	add.s64 	%rd17, %rd12, %rd15;
	st.global.f32 	[%rd17], %f3;
	ld.global.f32 	%f4, [%rd16+4];
	ld.global.f32 	%f5, [%rd13+4];
	sub.f32 	%f6, %f4, %f5;
	st.global.f32 	[%rd17+4], %f6;
	ld.global.f32 	%f7, [%rd16+8];
	ld.global.f32 	%f8, [%rd13+8];
	sub.f32 	%f9, %f7, %f8;
	st.global.f32 	[%rd17+8], %f9;
	mul.wide.s32 	%rd18, %r4, 4;
	add.s64 	%rd19, %rd11, %rd18;
	ld.global.u32 	%r6, [%rd19];
	mul.lo.s32 	%r7, %r6, 3;
	mul.wide.s32 	%rd20, %r7, 4;
	add.s64 	%rd21, %rd10, %rd20;
	ld.global.f32 	%f10, [%rd21];
	ld.global.f32 	%f11, [%rd9];
	sub.f32 	%f12, %f10, %f11;
	add.s64 	%rd22, %rd8, %rd15;
	st.global.f32 	[%rd22], %f12;
	ld.global.u32 	%r8, [%rd19];
	mul.lo.s32 	%r9, %r8, 3;
	mul.wide.s32 	%rd23, %r9, 4;
	add.s64 	%rd24, %rd10, %rd23;
	ld.global.f32 	%f13, [%rd24+4];
	ld.global.f32 	%f14, [%rd9+4];
	sub.f32 	%f15, %f13, %f14;
	st.global.f32 	[%rd22+4], %f15;
	ld.global.u32 	%r10, [%rd19];
	mul.lo.s32 	%r11, %r10, 3;
	mul.wide.s32 	%rd25, %r11, 4;
	add.s64 	%rd26, %rd10, %rd25;
	ld.global.f32 	%f16, [%rd26+8];
	ld.global.f32 	%f17, [%rd9+8];
	sub.f32 	%f18, %f16, %f17;
	st.global.f32 	[%rd22+8], %f18;
	ret;

}
	// .globl	_Z3RyTPfS_S_S_
.visible .entry _Z3RyTPfS_S_S_(
	.param .u64 .ptr .align 1 _Z3RyTPfS_S_S__param_0,
	.param .u64 .ptr .align 1 _Z3RyTPfS_S_S__param_1,
	.param .u64 .ptr .align 1 _Z3RyTPfS_S_S__param_2,
	.param .u64 .ptr .align 1 _Z3RyTPfS_S_S__param_3
)
{
	.reg .b32 	%r<6>;
	.reg .b32 	%f<34>;
	.reg .b64 	%rd<12>;

	ld.param.u64 	%rd1, [_Z3RyTPfS_S_S__param_0];
	ld.param.u64 	%rd2, [_Z3RyTPfS_S_S__param_1];
	ld.param.u64 	%rd3, [_Z3RyTPfS_S_S__param_2];
	ld.param.u64 	%rd4, [_Z3RyTPfS_S_S__param_3];
	cvta.to.global.u64 	%rd5, %rd4;
	cvta.to.global.u64 	%rd6, %rd2;
	cvta.to.global.u64 	%rd7, %rd3;
	cvta.to.global.u64 	%rd8, %rd1;
	mov.u32 	%r1, %ctaid.x;
	mov.u32 	%r2, %ntid.x;
	mov.u32 	%r3, %tid.x;
	mad.lo.s32 	%r4, %r1, %r2, %r3;
	ld.global.f32 	%f1, [%rd8];
	mul.lo.s32 	%r5, %r4, 3;
	mul.wide.s32 	%rd9, %r5, 4;
	add.s64 	%rd10, %rd7, %rd9;
	ld.global.f32 	%f2, [%rd10];
	ld.global.f32 	%f3, [%rd8+12];
	ld.global.f32 	%f4, [%rd10+4];
	mul.f32 	%f5, %f3, %f4;
	fma.rn.f32 	%f6, %f1, %f2, %f5;
	ld.global.f32 	%f7, [%rd8+24];
	ld.global.f32 	%f8, [%rd10+8];
	fma.rn.f32 	%f9, %f7, %f8, %f6;
	ld.global.f32 	%f10, [%rd6];
	add.f32 	%f11, %f10, %f9;
	add.s64 	%rd11, %rd5, %rd9;
	st.global.f32 	[%rd11], %f11;
	ld.global.f32 	%f12, [%rd8+4];
	ld.global.f32 	%f13, [%rd10];
	ld.global.f32 	%f14, [%rd8+16];
	ld.global.f32 	%f15, [%rd10+4];
	mul.f32 	%f16, %f14, %f15;
	fma.rn.f32 	%f17, %f12, %f13, %f16;
	ld.global.f32 	%f18, [%rd8+28];
	ld.global.f32 	%f19, [%rd10+8];
	fma.rn.f32 	%f20, %f18, %f19, %f17;
	ld.global.f32 	%f21, [%rd6+4];
	add.f32 	%f22, %f21, %f20;
	st.global.f32 	[%rd11+4], %f22;
	ld.global.f32 	%f23, [%rd8+8];
	ld.global.f32 	%f24, [%rd10];
	ld.global.f32 	%f25, [%rd8+20];
	ld.global.f32 	%f26, [%rd10+4];
	mul.f32 	%f27, %f25, %f26;
	fma.rn.f32 	%f28, %f23, %f24, %f27;
	ld.global.f32 	%f29, [%rd8+32];
	ld.global.f32 	%f30, [%rd10+8];
	fma.rn.f32 	%f31, %f29, %f30, %f28;
	ld.global.f32 	%f32, [%rd6+8];
	add.f32 	%f33, %f32, %f31;
	st.global.f32 	[%rd11+8], %f33;
	ret;

}
	// .globl	_Z5ErroriPfS_S_PiS_i
.visible .entry _Z5ErroriPfS_S_PiS_i(
	.param .u32 _Z5ErroriPfS_S_PiS_i_param_0,
	.param .u64 .ptr .align 1 _Z5ErroriPfS_S_PiS_i_param_1,
	.param .u64 .ptr .align 1 _Z5ErroriPfS_S_PiS_i_param_2,
	.param .u64 .ptr .align 1 _Z5ErroriPfS_S_PiS_i_param_3,
	.param .u64 .ptr .align 1 _Z5ErroriPfS_S_PiS_i_param_4,
	.param .u64 .ptr .align 1 _Z5ErroriPfS_S_PiS_i_param_5,
	.param .u32 _Z5ErroriPfS_S_PiS_i_param_6
)
{
	.reg .pred 	%p<10>;
	.reg .b32 	%r<40>;
	.reg .b32 	%f<42>;
	.reg .b64 	%rd<35>;

	ld.param.u32 	%r18, [_Z5ErroriPfS_S_PiS_i_param_0];
	ld.param.u64 	%rd10, [_Z5ErroriPfS_S_PiS_i_param_1];
	ld.param.u64 	%rd11, [_Z5ErroriPfS_S_PiS_i_param_2];
	ld.param.u64 	%rd12, [_Z5ErroriPfS_S_PiS_i_param_3];
	ld.param.u64 	%rd13, [_Z5ErroriPfS_S_PiS_i_param_4];
	ld.param.u64 	%rd9, [_Z5ErroriPfS_S_PiS_i_param_5];
	ld.param.u32 	%r19, [_Z5ErroriPfS_S_PiS_i_param_6];
	cvta.to.global.u64 	%rd1, %rd10;
	cvta.to.global.u64 	%rd14, %rd11;
	cvta.to.global.u64 	%rd15, %rd12;
	cvta.to.global.u64 	%rd16, %rd13;
	mov.u32 	%r1, %tid.x;
	mov.u32 	%r2, %ctaid.x;
	mov.u32 	%r3, %ntid.x;
	mad.lo.s32 	%r4, %r2, %r3, %r1;
	mul.wide.s32 	%rd17, %r4, 4;
	add.s64 	%rd18, %rd16, %rd17;
	ld.global.u32 	%r20, [%rd18];
	mul.lo.s32 	%r21, %r20, 3;
	mul.wide.s32 	%rd19, %r21, 4;
	add.s64 	%rd20, %rd15, %rd19;
	ld.global.f32 	%f7, [%rd20];
	mul.lo.s32 	%r22, %r4, 3;
	mul.wide.s32 	%rd21, %r22, 4;
	add.s64 	%rd22, %rd14, %rd21;
	ld.global.f32 	%f8, [%rd22];
	sub.f32 	%f9, %f7, %f8;
	mul.f32 	%f10, %f9, %f9;
	add.s64 	%rd23, %rd1, %rd21;
	st.global.f32 	[%rd23], %f10;
	ld.global.u32 	%r23, [%rd18];
	mul.lo.s32 	%r24, %r23, 3;
	mul.wide.s32 	%rd24, %r24, 4;
	add.s64 	%rd25, %rd15, %rd24;
	ld.global.f32 	%f11, [%rd25+4];
	ld.global.f32 	%f12, [%rd22+4];
	sub.f32 	%f13, %f11, %f12;
	mul.f32 	%f14, %f13, %f13;
	st.global.f32 	[%rd23+4], %f14;
	ld.global.u32 	%r25, [%rd18];
	mul.lo.s32 	%r26, %r25, 3;
	mul.wide.s32 	%rd26, %r26, 4;
	add.s64 	%rd27, %rd15, %rd26;
	ld.global.f32 	%f15, [%rd27+8];
	ld.global.f32 	%f16, [%rd22+8];
	sub.f32 	%f17, %f15, %f16;
	mul.f32 	%f18, %f17, %f17;
	st.global.f32 	[%rd23+8], %f18;
	bar.sync 	0;
	ld.global.f32 	%f19, [%rd23];
	ld.global.f32 	%f20, [%rd23+4];
	add.f32 	%f21, %f19, %f20;
	ld.global.f32 	%f22, [%rd23+8];
	add.f32 	%f23, %f21, %f22;
	shl.b32 	%r27, %r1, 2;
	mov.u32 	%r28, sdata;
	add.s32 	%r5, %r28, %r27;
	st.shared.f32 	[%r5], %f23;
	bar.sync 	0;
	setp.lt.u32 	%p1, %r3, 2;
	@%p1 bra 	$L__BB4_5;
	mov.b32 	%r36, 1;
$L__BB4_2:
	shl.b32 	%r7, %r36, 1;
	add.s32 	%r30, %r7, -1;
	and.b32  	%r31, %r30, %r1;
	setp.ne.s32 	%p2, %r31, 0;
	@%p2 bra 	$L__BB4_4;
	shl.b32 	%r32, %r36, 2;
	add.s32 	%r33, %r5, %r32;
	ld.shared.f32 	%f24, [%r33];
	ld.shared.f32 	%f25, [%r5];
	add.f32 	%f26, %f24, %f25;
	st.shared.f32 	[%r5], %f26;
$L__BB4_4:
	bar.sync 	0;
	setp.lt.u32 	%p3, %r7, %r3;
	mov.u32 	%r36, %r7;
	@%p3 bra 	$L__BB4_2;
$L__BB4_5:
	setp.ne.s32 	%p4, %r1, 0;
	@%p4 bra 	$L__BB4_7;
	ld.shared.f32 	%f27, [sdata];
	cvt.rn.f32.s32 	%f28, %r18;
	div.rn.f32 	%f29, %f27, %f28;
	sqrt.rn.f32 	%f30, %f29;
	mul.wide.u32 	%rd28, %r2, 4;
	add.s64 	%rd29, %rd1, %rd28;
	st.global.f32 	[%rd29], %f30;
$L__BB4_7:
	bar.sync 	0;
	setp.ne.s32 	%p5, %r4, 0;
	@%p5 bra 	$L__BB4_14;
	mov.u32 	%r8, %nctaid.x;
	cvta.to.global.u64 	%rd30, %rd9;
	mul.wide.s32 	%rd31, %r19, 4;
	add.s64 	%rd2, %rd30, %rd31;
	ld.global.f32 	%f40, [%rd2];
	and.b32  	%r9, %r8, 3;
	setp.lt.u32 	%p6, %r8, 4;
	mov.b32 	%r38, 0;
	@%p6 bra 	$L__BB4_11;
	and.b32  	%r38, %r8, 2147483644;
	and.b32  	%r35, %r8, -4;
	neg.s32 	%r37, %r35;
	add.s64 	%rd33, %rd1, 8;
$L__BB4_10:
	ld.global.f32 	%f31, [%rd33+-8];
	add.f32 	%f32, %f31, %f40;
	st.global.f32 	[%rd2], %f32;
	ld.global.f32 	%f33, [%rd33+-4];
	add.f32 	%f34, %f33, %f32;
	st.global.f32 	[%rd2], %f34;
	ld.global.f32 	%f35, [%rd33];
	add.f32 	%f36, %f35, %f34;
	st.global.f32 	[%rd2], %f36;
	ld.global.f32 	%f37, [%rd33+4];
	add.f32 	%f40, %f37, %f36;
	st.global.f32 	[%rd2], %f40;
	add.s32 	%r37, %r37, 4;
	add.s64 	%rd33, %rd33, 16;
	setp.ne.s32 	%p7, %r37, 0;
	@%p7 bra 	$L__BB4_10;
$L__BB4_11:
	setp.eq.s32 	%p8, %r9, 0;
	@%p8 bra 	$L__BB4_14;
	mul.wide.u32 	%rd32, %r38, 4;
	add.s64 	%rd34, %rd1, %rd32;
	neg.s32 	%r39, %r9;
$L__BB4_13:
	.pragma "nounroll";
	ld.global.f32 	%f38, [%rd34];
	add.f32 	%f40, %f38, %f40;
	st.global.f32 	[%rd2], %f40;
	add.s64 	%rd34, %rd34, 4;
	add.s32 	%r39, %r39, 1;
	setp.ne.s32 	%p9, %r39, 0;
	@%p9 bra 	$L__BB4_13;
$L__BB4_14:
	ret;

}


// ===== COMPILED SASS (sm_100) =====

	.target	sm_100

	.elftype	@"ET_EXEC"


//--------------------- .note.nv.tkinfo           --------------------------
	.section	.note.nv.tkinfo,"",@"SHT_NOTE"
	.sectionflags	@"SHF_NOTE_NV_TKINFO"
	.tkinfo
        /*0018*/ 	.word	0x00000002
        /*0030*/ 	.string	""
        /*0030*/ 	.string	"ptxas"
        /*0030*/ 	.string	"Cuda compilation tools, release 13.0, V13.0.88"
        /*0030*/ 	.string	"Build cuda_13.0.r13.0/compiler.36424714_0"
        /*0030*/ 	.string	"-arch sm_100 -m 64 "



//--------------------- .note.nv.cuinfo           --------------------------
	.section	.note.nv.cuinfo,"",@"SHT_NOTE"
	.sectionflags	@"SHF_NOTE_NV_CUINFO"
        /*0018*/ 	.short	0x0002
        /*001a*/ 	.short	0x0064
        /*001c*/ 	.short	0x0082
	.zero		2


//--------------------- .nv.info                  --------------------------
	.section	.nv.info,"",@"SHT_CUDA_INFO"
	.align	4


	//----- nvinfo : EIATTR_REGCOUNT
	.align		4
        /*0000*/ 	.byte	0x04, 0x2f
        /*0002*/ 	.short	(.L_1 - .L_0)
	.align		4
.L_0:
        /*0004*/ 	.word	index@(_Z8MatchingPfS_iPi)
        /*0008*/ 	.word	0x0000001c


	//----- nvinfo : EIATTR_FRAME_SIZE
	.align		4
.L_1:
        /*000c*/ 	.byte	0x04, 0x11
        /*000e*/ 	.short	(.L_3 - .L_2)
	.align		4
.L_2:
        /*0010*/ 	.word	index@($__internal_3_$__cuda_sm20_sqrt_rn_f32_slowpath)
        /*0014*/ 	.word	0x00000000


	//----- nvinfo : EIATTR_FRAME_SIZE
	.align		4
.L_3:
        /*0018*/ 	.byte	0x04, 0x11
        /*001a*/ 	.short	(.L_5 - .L_4)
	.align		4
.L_4:
        /*001c*/ 	.word	index@(_Z8MatchingPfS_iPi)
        /*0020*/ 	.word	0x00000000


	//----- nvinfo : EIATTR_REGCOUNT
	.align		4
.L_5:
        /*0024*/ 	.byte	0x04, 0x2f
        /*0026*/ 	.short	(.L_7 - .L_6)
	.align		4
.L_6:
        /*0028*/ 	.word	index@(_Z8centroidiPfS_PiS_S_S_S_)
        /*002c*/ 	.word	0x00000016


	//----- nvinfo : EIATTR_FRAME_SIZE
	.align		4
.L_7:
        /*0030*/ 	.byte	0x04, 0x11
        /*0032*/ 	.short	(.L_9 - .L_8)
	.align		4
.L_8:
        /*0034*/ 	.word	index@($__internal_2_$__cuda_sm3x_div_rn_noftz_f32_slowpath)
        /*0038*/ 	.word	0x00000000


	//----- nvinfo : EIATTR_FRAME_SIZE
	.align		4
.L_9:
        /*003c*/ 	.byte	0x04, 0x11
        /*003e*/ 	.short	(.L_11 - .L_10)
	.align		4
.L_10:
        /*0040*/ 	.word	index@(_Z8centroidiPfS_PiS_S_S_S_)
        /*0044*/ 	.word	0x00000000


	//----- nvinfo : EIATTR_REGCOUNT
	.align		4
.L_11:
        /*0048*/ 	.byte	0x04, 0x2f
        /*004a*/ 	.short	(.L_13 - .L_12)
	.align		4
.L_12:
        /*004c*/ 	.word	index@(_Z9deviationPfS_PiS_S_S_S_)
        /*0050*/ 	.word	0x00000016


	//----- nvinfo : EIATTR_FRAME_SIZE
	.align		4
.L_13:
        /*0054*/ 	.byte	0x04, 0x11
        /*0056*/ 	.short	(.L_15 - .L_14)
	.align		4
.L_14:
        /*0058*/ 	.word	index@(_Z9deviationPfS_PiS_S_S_S_)
        /*005c*/ 	.word	0x00000000


	//----- nvinfo : EIATTR_REGCOUNT
	.align		4
.L_15:
        /*0060*/ 	.byte	0x04, 0x2f
        /*0062*/ 	.short	(.L_17 - .L_16)
	.align		4
.L_16:
        /*0064*/ 	.word	index@(_Z3RyTPfS_S_S_)
        /*0068*/ 	.word	0x00000016


	//----- nvinfo : EIATTR_FRAME_SIZE
	.align		4
.L_17:
        /*006c*/ 	.byte	0x04, 0x11
        /*006e*/ 	.short	(.L_19 - .L_18)
	.align		4
.L_18:
        /*0070*/ 	.word	index@(_Z3RyTPfS_S_S_)
        /*0074*/ 	.word	0x00000000


	//----- nvinfo : EIATTR_REGCOUNT
	.align		4
.L_19:
        /*0078*/ 	.byte	0x04, 0x2f
        /*007a*/ 	.short	(.L_21 - .L_20)
	.align		4
.L_20:
        /*007c*/ 	.word	index@(_Z5ErroriPfS_S_PiS_i)
        /*0080*/ 	.word	0x00000016


	//----- nvinfo : EIATTR_FRAME_SIZE
	.align		4
.L_21:
        /*0084*/ 	.byte	0x04, 0x11
        /*0086*/ 	.short	(.L_23 - .L_22)
	.align		4
.L_22:
        /*0088*/ 	.word	index@($__internal_1_$__cuda_sm3x_div_rn_noftz_f32_slowpath)
        /*008c*/ 	.word	0x00000000


	//----- nvinfo : EIATTR_FRAME_SIZE
	.align		4
.L_23:
        /*0090*/ 	.byte	0x04, 0x11
        /*0092*/ 	.short	(.L_25 - .L_24)
	.align		4
.L_24:
        /*0094*/ 	.word	index@($__internal_0_$__cuda_sm20_sqrt_rn_f32_slowpath)
        /*0098*/ 	.word	0x00000000


	//----- nvinfo : EIATTR_FRAME_SIZE
	.align		4
.L_25:
        /*009c*/ 	.byte	0x04, 0x11
        /*009e*/ 	.short	(.L_27 - .L_26)
	.align		4
.L_26:
        /*00a0*/ 	.word	index@(_Z5ErroriPfS_S_PiS_i)
        /*00a4*/ 	.word	0x00000000


	//----- nvinfo : EIATTR_MIN_STACK_SIZE
	.align		4
.L_27:
        /*00a8*/ 	.byte	0x04, 0x12
        /*00aa*/ 	.short	(.L_29 - .L_28)
	.align		4
.L_28:
        /*00ac*/ 	.word	index@(_Z5ErroriPfS_S_PiS_i)
        /*00b0*/ 	.word	0x00000000


	//----- nvinfo : EIATTR_MIN_STACK_SIZE
	.align		4
.L_29:
        /*00b4*/ 	.byte	0x04, 0x12
        /*00b6*/ 	.short	(.L_31 - .L_30)
	.align		4
.L_30:
        /*00b8*/ 	.word	index@(_Z3RyTPfS_S_S_)
        /*00bc*/ 	.word	0x00000000


	//----- nvinfo : EIATTR_MIN_STACK_SIZE
	.align		4
.L_31:
        /*00c0*/ 	.byte	0x04, 0x12
        /*00c2*/ 	.short	(.L_33 - .L_32)
	.align		4
.L_32:
        /*00c4*/ 	.word	index@(_Z9deviationPfS_PiS_S_S_S_)
        /*00c8*/ 	.word	0x00000000


	//----- nvinfo : EIATTR_MIN_STACK_SIZE
	.align		4
.L_33:
        /*00cc*/ 	.byte	0x04, 0x12
        /*00ce*/ 	.short	(.L_35 - .L_34)
	.align		4
.L_34:
        /*00d0*/ 	.word	index@(_Z8centroidiPfS_PiS_S_S_S_)
        /*00d4*/ 	.word	0x00000000


	//----- nvinfo : EIATTR_MIN_STACK_SIZE
	.align		4
.L_35:
        /*00d8*/ 	.byte	0x04, 0x12
        /*00da*/ 	.short	(.L_37 - .L_36)
	.align		4
.L_36:
        /*00dc*/ 	.word	index@(_Z8MatchingPfS_iPi)
        /*00e0*/ 	.word	0x00000000
.L_37:


//--------------------- .nv.compat                --------------------------
	.section	.nv.compat,"",@"SHT_CUDA_COMPAT_INFO"
	.align	4
        /*0000*/ 	.byte	0x02, 0x09, 0x00, 0x00, 0x02, 0x02, 0x01, 0x00, 0x02, 0x05, 0x05, 0x00, 0x03, 0x07, 0x01, 0x01
        /*0010*/ 	.byte	0x02, 0x03, 0x00, 0x00, 0x02, 0x06, 0x01, 0x00, 0x04, 0x0b, 0x08, 0x00, 0x01, 0x00, 0x00, 0x00
        /*0020*/ 	.byte	0x00, 0x00, 0x00, 0x00


//--------------------- .nv.info._Z5ErroriPfS_S_PiS_i --------------------------
	.section	.nv.info._Z5ErroriPfS_S_PiS_i,"",@"SHT_CUDA_INFO"
	.sectionflags	@""
	.align	4


	//----- nvinfo : EIATTR_CUDA_API_VERSION
	.align		4
        /*0000*/ 	.byte	0x04, 0x37
        /*0002*/ 	.short	(.L_39 - .L_38)
.L_38:
        /*0004*/ 	.word	0x00000082


	//----- nvinfo : EIATTR_KPARAM_INFO
	.align		4
.L_39:
        /*0008*/ 	.byte	0x04, 0x17
        /*000a*/ 	.short	(.L_41 - .L_40)
.L_40:
        /*000c*/ 	.word	0x00000000
        /*0010*/ 	.short	0x0006
        /*0012*/ 	.short	0x0030
        /*0014*/ 	.byte	0x00, 0xf0, 0x11, 0x00


	//----- nvinfo : EIATTR_KPARAM_INFO
	.align		4
.L_41:
        /*0018*/ 	.byte	0x04, 0x17
        /*001a*/ 	.short	(.L_43 - .L_42)
.L_42:
        /*001c*/ 	.word	0x00000000
        /*0020*/ 	.short	0x0005
        /*0022*/ 	.short	0x0028
        /*0024*/ 	.byte	0x00, 0xf5, 0x21, 0x00


	//----- nvinfo : EIATTR_KPARAM_INFO
	.align		4
.L_43:
        /*0028*/ 	.byte	0x04, 0x17
        /*002a*/ 	.short	(.L_45 - .L_44)
.L_44:
        /*002c*/ 	.word	0x00000000
        /*0030*/ 	.short	0x0004
        /*0032*/ 	.short	0x0020
        /*0034*/ 	.byte	0x00, 0xf5, 0x21, 0x00


	//----- nvinfo : EIATTR_KPARAM_INFO
	.align		4
.L_45:
        /*0038*/ 	.byte	0x04, 0x17
        /*003a*/ 	.short	(.L_47 - .L_46)
.L_46:
        /*003c*/ 	.word	0x00000000
        /*0040*/ 	.short	0x0003
        /*0042*/ 	.short	0x0018
        /*0044*/ 	.byte	0x00, 0xf5, 0x21, 0x00


	//----- nvinfo : EIATTR_KPARAM_INFO
	.align		4
.L_47:
        /*0048*/ 	.byte	0x04, 0x17
        /*004a*/ 	.short	(.L_49 - .L_48)
.L_48:
        /*004c*/ 	.word	0x00000000
        /*0050*/ 	.short	0x0002
        /*0052*/ 	.short	0x0010
        /*0054*/ 	.byte	0x00, 0xf5, 0x21, 0x00


	//----- nvinfo : EIATTR_KPARAM_INFO
	.align		4
.L_49:
        /*0058*/ 	.byte	0x04, 0x17
        /*005a*/ 	.short	(.L_51 - .L_50)
.L_50:
        /*005c*/ 	.word	0x00000000
        /*0060*/ 	.short	0x0001
        /*0062*/ 	.short	0x0008
        /*0064*/ 	.byte	0x00, 0xf5, 0x21, 0x00


	//----- nvinfo : EIATTR_KPARAM_INFO
	.align		4
.L_51:
        /*0068*/ 	.byte	0x04, 0x17
        /*006a*/ 	.short	(.L_53 - .L_52)
.L_52:
        /*006c*/ 	.word	0x00000000
        /*0070*/ 	.short	0x0000
        /*0072*/ 	.short	0x0000
        /*0074*/ 	.byte	0x00, 0xf0, 0x11, 0x00


	//----- nvinfo : EIATTR_SPARSE_MMA_MASK
	.align		4
.L_53:
        /*0078*/ 	.byte	0x03, 0x50
        /*007a*/ 	.short	0x0000


	//----- nvinfo : EIATTR_MAXREG_COUNT
	.align		4
        /*007c*/ 	.byte	0x03, 0x1b
        /*007e*/ 	.short	0x00ff


	//----- nvinfo : EIATTR_NUM_BARRIERS
	.align		4
        /*0080*/ 	.byte	0x02, 0x4c
        /*0082*/ 	.byte	0x01
	.zero		1


	//----- nvinfo : EIATTR_MERCURY_ISA_VERSION
	.align		4
        /*0084*/ 	.byte	0x03, 0x5f
        /*0086*/ 	.short	0x0101


	//----- nvinfo : EIATTR_VRC_CTA_INIT_COUNT
	.align		4
        /*0088*/ 	.byte	0x02, 0x4a
	.zero		1
	.zero		1


	//----- nvinfo : EIATTR_EXIT_INSTR_OFFSETS
	.align		4
        /*008c*/ 	.byte	0x04, 0x1c
        /*008e*/ 	.short	(.L_55 - .L_54)


	//   ....[0]....
.L_54:
        /*0090*/ 	.word	0x00000690


	//   ....[1]....
        /*0094*/ 	.word	0x00000f00


	//   ....[2]....
        /*0098*/ 	.word	0x00000fe0


	//----- nvinfo : EIATTR_CRS_STACK_SIZE
	.align		4
.L_55:
        /*009c*/ 	.byte	0x04, 0x1e
        /*009e*/ 	.short	(.L_57 - .L_56)
.L_56:
        /*00a0*/ 	.word	0x00000000


	//----- nvinfo : EIATTR_CBANK_PARAM_SIZE
	.align		4
.L_57:
        /*00a4*/ 	.byte	0x03, 0x19
        /*00a6*/ 	.short	0x0034


	//----- nvinfo : EIATTR_PARAM_CBANK
	.align		4
        /*00a8*/ 	.byte	0x04, 0x0a
        /*00aa*/ 	.short	(.L_59 - .L_58)
	.align		4
.L_58:
        /*00ac*/ 	.word	index@(.nv.constant0._Z5ErroriPfS_S_PiS_i)
        /*00b0*/ 	.short	0x0380
        /*00b2*/ 	.short	0x0034


	//----- nvinfo : EIATTR_SW_WAR
	.align		4
.L_59:
        /*00b4*/ 	.byte	0x04, 0x36
        /*00b6*/ 	.short	(.L_61 - .L_60)
.L_60:
        /*00b8*/ 	.word	0x00000008
.L_61:


//--------------------- .nv.info._Z3RyTPfS_S_S_   --------------------------
	.section	.nv.info._Z3RyTPfS_S_S_,"",@"SHT_CUDA_INFO"
	.sectionflags	@""
	.align	4


	//----- nvinfo : EIATTR_CUDA_API_VERSION
	.align		4
        /*0000*/ 	.byte	0x04, 0x37
        /*0002*/ 	.short	(.L_63 - .L_62)
.L_62:
        /*0004*/ 	.word	0x00000082


	//----- nvinfo : EIATTR_KPARAM_INFO
	.align		4
.L_63:
        /*0008*/ 	.byte	0x04, 0x17
        /*000a*/ 	.short	(.L_65 - .L_64)
.L_64:
        /*000c*/ 	.word	0x00000000
        /*0010*/ 	.short	0x0003
        /*0012*/ 	.short	0x0018
        /*0014*/ 	.byte	0x00, 0xf5, 0x21, 0x00


	//----- nvinfo : EIATTR_KPARAM_INFO
	.align		4
.L_65:
        /*0018*/ 	.byte	0x04, 0x17
        /*001a*/ 	.short	(.L_67 - .L_66)
.L_66:
        /*001c*/ 	.word	0x00000000
        /*0020*/ 	.short	0x0002
        /*0022*/ 	.short	0x0010
        /*0024*/ 	.byte	0x00, 0xf5, 0x21, 0x00


	//----- nvinfo : EIATTR_KPARAM_INFO
	.align		4
.L_67:
        /*0028*/ 	.byte	0x04, 0x17
        /*002a*/ 	.short	(.L_69 - .L_68)
.L_68:
        /*002c*/ 	.word	0x00000000
        /*0030*/ 	.short	0x0001
        /*0032*/ 	.short	0x0008
        /*0034*/ 	.byte	0x00, 0xf5, 0x21, 0x00


	//----- nvinfo : EIATTR_KPARAM_INFO
	.align		4
.L_69:
        /*0038*/ 	.byte	0x04, 0x17
        /*003a*/ 	.short	(.L_71 - .L_70)
.L_70:
        /*003c*/ 	.word	0x00000000
        /*0040*/ 	.short	0x0000
        /*0042*/ 	.short	0x0000
        /*0044*/ 	.byte	0x00, 0xf5, 0x21, 0x00


	//----- nvinfo : EIATTR_SPARSE_MMA_MASK
	.align		4
.L_71:
        /*0048*/ 	.byte	0x03, 0x50
        /*004a*/ 	.short	0x0000


	//----- nvinfo : EIATTR_MAXREG_COUNT
	.align		4
        /*004c*/ 	.byte	0x03, 0x1b
        /*004e*/ 	.short	0x00ff


	//----- nvinfo : EIATTR_MERCURY_ISA_VERSION
	.align		4
        /*0050*/ 	.byte	0x03, 0x5f
        /*0052*/ 	.short	0x0101


	//----- nvinfo : EIATTR_VRC_CTA_INIT_COUNT
	.align		4
        /*0054*/ 	.byte	0x02, 0x4a
	.zero		1
	.zero		1


	//----- nvinfo : EIATTR_EXIT_INSTR_OFFSETS
	.align		4
        /*0058*/ 	.byte	0x04, 0x1c
        /*005a*/ 	.short	(.L_73 - .L_72)


	//   ....[0]....
.L_72:
        /*005c*/ 	.word	0x00000310


	//----- nvinfo : EIATTR_CBANK_PARAM_SIZE
	.align		4
.L_73:
        /*0060*/ 	.byte	0x03, 0x19
        /*0062*/ 	.short	0x0020


	//----- nvinfo : EIATTR_PARAM_CBANK
	.align		4
        /*0064*/ 	.byte	0x04, 0x0a
        /*0066*/ 	.short	(.L_75 - .L_74)
	.align		4
.L_74:
        /*0068*/ 	.word	index@(.nv.constant0._Z3RyTPfS_S_S_)
        /*006c*/ 	.short	0x0380
        /*006e*/ 	.short	0x0020


	//----- nvinfo : EIATTR_SW_WAR
	.align		4
.L_75:
        /*0070*/ 	.byte	0x04, 0x36
        /*0072*/ 	.short	(.L_77 - .L_76)
.L_76:
        /*0074*/ 	.word	0x00000008
.L_77:


//--------------------- .nv.info._Z9deviationPfS_PiS_S_S_S_ --------------------------
	.section	.nv.info._Z9deviationPfS_PiS_S_S_S_,"",@"SHT_CUDA_INFO"
	.sectionflags	@""
	.align	4


	//----- nvinfo : EIATTR_CUDA_API_VERSION
	.align		4
        /*0000*/ 	.byte	0x04, 0x37
        /*0002*/ 	.short	(.L_79 - .L_78)
.L_78:
        /*0004*/ 	.word	0x00000082


	//----- nvinfo : EIATTR_KPARAM_INFO
	.align		4
.L_79:
        /*0008*/ 	.byte	0x04, 0x17
        /*000a*/ 	.short	(.L_81 - .L_80)
.L_80:
        /*000c*/ 	.word	0x00000000
        /*0010*/ 	.short	0x0006
        /*0012*/ 	.short	0x0030
        /*0014*/ 	.byte	0x00, 0xf5, 0x21, 0x00


	//----- nvinfo : EIATTR_KPARAM_INFO
	.align		4
.L_81:
        /*0018*/ 	.byte	0x04, 0x17
        /*001a*/ 	.short	(.L_83 - .L_82)
.L_82:
        /*001c*/ 	.word	0x00000000
        /*0020*/ 	.short	0x0005
        /*0022*/ 	.short	0x0028
        /*0024*/ 	.byte	0x00, 0xf5, 0x21, 0x00


	//----- nvinfo : EIATTR_KPARAM_INFO
	.align		4
.L_83:
        /*0028*/ 	.byte	0x04, 0x17
        /*002a*/ 	.short	(.L_85 - .L_84)
.L_84:
        /*002c*/ 	.word	0x00000000
        /*0030*/ 	.short	0x0004
        /*0032*/ 	.short	0x0020
        /*0034*/ 	.byte	0x00, 0xf5, 0x21, 0x00


	//----- nvinfo : EIATTR_KPARAM_INFO
	.align		4
.L_85:
        /*0038*/ 	.byte	0x04, 0x17
        /*003a*/ 	.short	(.L_87 - .L_86)
.L_86:
        /*003c*/ 	.word	0x00000000
        /*0040*/ 	.short	0x0003
        /*0042*/ 	.short	0x0018
        /*0044*/ 	.byte	0x00, 0xf5, 0x21, 0x00


	//----- nvinfo : EIATTR_KPARAM_INFO
	.align		4
.L_87:
        /*0048*/ 	.byte	0x04, 0x17
        /*004a*/ 	.short	(.L_89 - .L_88)
.L_88:
        /*004c*/ 	.word	0x00000000
        /*0050*/ 	.short	0x0002
        /*0052*/ 	.short	0x0010
        /*0054*/ 	.byte	0x00, 0xf5, 0x21, 0x00


	//----- nvinfo : EIATTR_KPARAM_INFO
	.align		4
.L_89:
        /*0058*/ 	.byte	0x04, 0x17
        /*005a*/ 	.short	(.L_91 - .L_90)
.L_90:
        /*005c*/ 	.word	0x00000000
        /*0060*/ 	.short	0x0001
        /*0062*/ 	.short	0x0008
        /*0064*/ 	.byte	0x00, 0xf5, 0x21, 0x00


	//----- nvinfo : EIATTR_KPARAM_INFO
	.align		4
.L_91:
        /*0068*/ 	.byte	0x04, 0x17
        /*006a*/ 	.short	(.L_93 - .L_92)
.L_92:
        /*006c*/ 	.word	0x00000000
        /*0070*/ 	.short	0x0000
        /*0072*/ 	.short	0x0000
        /*0074*/ 	.byte	0x00, 0xf5, 0x21, 0x00


	//----- nvinfo : EIATTR_SPARSE_MMA_MASK
	.align		4
.L_93:
        /*0078*/ 	.byte	0x03, 0x50
        /*007a*/ 	.short	0x0000


	//----- nvinfo : EIATTR_MAXREG_COUNT
	.align		4
        /*007c*/ 	.byte	0x03, 0x1b
        /*007e*/ 	.short	0x00ff


	//----- nvinfo : EIATTR_MERCURY_ISA_VERSION
	.align		4
        /*0080*/ 	.byte	0x03, 0x5f
        /*0082*/ 	.short	0x0101


	//----- nvinfo : EIATTR_VRC_CTA_INIT_COUNT
	.align		4
        /*0084*/ 	.byte	0x02, 0x4a
	.zero		1
	.zero		1


	//----- nvinfo : EIATTR_EXIT_INSTR_OFFSETS
	.align		4
        /*0088*/ 	.byte	0x04, 0x1c
        /*008a*/ 	.short	(.L_95 - .L_94)


	//   ....[0]....
.L_94:
        /*008c*/ 	.word	0x00000330


	//----- nvinfo : EIATTR_CBANK_PARAM_SIZE
	.align		4
.L_95:
        /*0090*/ 	.byte	0x03, 0x19
        /*0092*/ 	.short	0x0038


	//----- nvinfo : EIATTR_PARAM_CBANK
	.align		4
        /*0094*/ 	.byte	0x04, 0x0a
        /*0096*/ 	.short	(.L_97 - .L_96)
	.align		4
.L_96:
        /*0098*/ 	.word	index@(.nv.constant0._Z9deviationPfS_PiS_S_S_S_)
        /*009c*/ 	.short	0x0380
        /*009e*/ 	.short	0x0038


	//----- nvinfo : EIATTR_SW_WAR
	.align		4
.L_97:
        /*00a0*/ 	.byte	0x04, 0x36
        /*00a2*/ 	.short	(.L_99 - .L_98)
.L_98:
        /*00a4*/ 	.word	0x00000008
.L_99:


//--------------------- .nv.info._Z8centroidiPfS_PiS_S_S_S_ --------------------------
	.section	.nv.info._Z8centroidiPfS_PiS_S_S_S_,"",@"SHT_CUDA_INFO"
	.sectionflags	@""
	.align	4


	//----- nvinfo : EIATTR_CUDA_API_VERSION
	.align		4
        /*0000*/ 	.byte	0x04, 0x37
        /*0002*/ 	.short	(.L_101 - .L_100)
.L_100:
        /*0004*/ 	.word	0x00000082


	//----- nvinfo : EIATTR_KPARAM_INFO
	.align		4
.L_101:
        /*0008*/ 	.byte	0x04, 0x17
        /*000a*/ 	.short	(.L_103 - .L_102)
.L_102:
        /*000c*/ 	.word	0x00000000
        /*0010*/ 	.short	0x0007
        /*0012*/ 	.short	0x0038
        /*0014*/ 	.byte	0x00, 0xf5, 0x21, 0x00


	//----- nvinfo : EIATTR_KPARAM_INFO
	.align		4
.L_103:
        /*0018*/ 	.byte	0x04, 0x17
        /*001a*/ 	.short	(.L_105 - .L_104)
.L_104:
        /*001c*/ 	.word	0x00000000
        /*0020*/ 	.short	0x0006
        /*0022*/ 	.short	0x0030
        /*0024*/ 	.byte	0x00, 0xf5, 0x21, 0x00


	//----- nvinfo : EIATTR_KPARAM_INFO
	.align		4
.L_105:
        /*0028*/ 	.byte	0x04, 0x17
        /*002a*/ 	.short	(.L_107 - .L_106)
.L_106:
        /*002c*/ 	.word	0x00000000
        /*0030*/ 	.short	0x0005
        /*0032*/ 	.short	0x0028
        /*0034*/ 	.byte	0x00, 0xf5, 0x21, 0x00


	//----- nvinfo : EIATTR_KPARAM_INFO
	.align		4
.L_107:
        /*0038*/ 	.byte	0x04, 0x17
        /*003a*/ 	.short	(.L_109 - .L_108)
.L_108:
        /*003c*/ 	.word	0x00000000
        /*0040*/ 	.short	0x0004
        /*0042*/ 	.short	0x0020
        /*0044*/ 	.byte	0x00, 0xf5, 0x21, 0x00


	//----- nvinfo : EIATTR_KPARAM_INFO
	.align		4
.L_109:
        /*0048*/ 	.byte	0x04, 0x17
        /*004a*/ 	.short	(.L_111 - .L_110)
.L_110:
        /*004c*/ 	.word	0x00000000
        /*0050*/ 	.short	0x0003
        /*0052*/ 	.short	0x0018
        /*0054*/ 	.byte	0x00, 0xf5, 0x21, 0x00


	//----- nvinfo : EIATTR_KPARAM_INFO
	.align		4
.L_111:
        /*0058*/ 	.byte	0x04, 0x17
        /*005a*/ 	.short	(.L_113 - .L_112)
.L_112:
        /*005c*/ 	.word	0x00000000
        /*0060*/ 	.short	0x0002
        /*0062*/ 	.short	0x0010
        /*0064*/ 	.byte	0x00, 0xf5, 0x21, 0x00


	//----- nvinfo : EIATTR_KPARAM_INFO
	.align		4
.L_113:
        /*0068*/ 	.byte	0x04, 0x17
        /*006a*/ 	.short	(.L_115 - .L_114)
.L_114:
        /*006c*/ 	.word	0x00000000
        /*0070*/ 	.short	0x0001
        /*0072*/ 	.short	0x0008
        /*0074*/ 	.byte	0x00, 0xf5, 0x21, 0x00


	//----- nvinfo : EIATTR_KPARAM_INFO
	.align		4
.L_115:
        /*0078*/ 	.byte	0x04, 0x17
        /*007a*/ 	.short	(.L_117 - .L_116)
.L_116:
        /*007c*/ 	.word	0x00000000
        /*0080*/ 	.short	0x0000
        /*0082*/ 	.short	0x0000
        /*0084*/ 	.byte	0x00, 0xf0, 0x11, 0x00


	//----- nvinfo : EIATTR_SPARSE_MMA_MASK
	.align		4
.L_117:
        /*0088*/ 	.byte	0x03, 0x50
        /*008a*/ 	.short	0x0000


	//----- nvinfo : EIATTR_MAXREG_COUNT
	.align		4
        /*008c*/ 	.byte	0x03, 0x1b
        /*008e*/ 	.short	0x00ff


	//----- nvinfo : EIATTR_NUM_BARRIERS
	.align		4
        /*0090*/ 	.byte	0x02, 0x4c
        /*0092*/ 	.byte	0x01
	.zero		1


	//----- nvinfo : EIATTR_MERCURY_ISA_VERSION
	.align		4
        /*0094*/ 	.byte	0x03, 0x5f
        /*0096*/ 	.short	0x0101


	//----- nvinfo : EIATTR_VRC_CTA_INIT_COUNT
	.align		4
        /*0098*/ 	.byte	0x02, 0x4a
	.zero		1
	.zero		1


	//----- nvinfo : EIATTR_EXIT_INSTR_OFFSETS
	.align		4
        /*009c*/ 	.byte	0x04, 0x1c
        /*009e*/ 	.short	(.L_119 - .L_118)


	//   ....[0]....
.L_118:
        /*00a0*/ 	.word	0x00000500


	//   ....[1]....
        /*00a4*/ 	.word	0x000007a0


	//----- nvinfo : EIATTR_CRS_STACK_SIZE
	.align		4
.L_119:
        /*00a8*/ 	.byte	0x04, 0x1e
        /*00aa*/ 	.short	(.L_121 - .L_120)
.L_120:
        /*00ac*/ 	.word	0x00000000


	//----- nvinfo : EIATTR_CBANK_PARAM_SIZE
	.align		4
.L_121:
        /*00b0*/ 	.byte	0x03, 0x19
        /*00b2*/ 	.short	0x0040


	//----- nvinfo : EIATTR_PARAM_CBANK
	.align		4
        /*00b4*/ 	.byte	0x04, 0x0a
        /*00b6*/ 	.short	(.L_123 - .L_122)
	.align		4
.L_122:
        /*00b8*/ 	.word	index@(.nv.constant0._Z8centroidiPfS_PiS_S_S_S_)
        /*00bc*/ 	.short	0x0380
        /*00be*/ 	.short	0x0040


	//----- nvinfo : EIATTR_SW_WAR
	.align		4
.L_123:
        /*00c0*/ 	.byte	0x04, 0x36
        /*00c2*/ 	.short	(.L_125 - .L_124)
.L_124:
        /*00c4*/ 	.word	0x00000008
.L_125:


//--------------------- .nv.info._Z8MatchingPfS_iPi --------------------------
	.section	.nv.info._Z8MatchingPfS_iPi,"",@"SHT_CUDA_INFO"
	.sectionflags	@""
	.align	4


	//----- nvinfo : EIATTR_CUDA_API_VERSION
	.align		4
        /*0000*/ 	.byte	0x04, 0x37
        /*0002*/ 	.short	(.L_127 - .L_126)
.L_126:
        /*0004*/ 	.word	0x00000082


	//----- nvinfo : EIATTR_KPARAM_INFO
	.align		4
.L_127:
        /*0008*/ 	.byte	0x04, 0x17
        /*000a*/ 	.short	(.L_129 - .L_128)
.L_128:
        /*000c*/ 	.word	0x00000000
        /*0010*/ 	.short	0x0003
        /*0012*/ 	.short	0x0018
        /*0014*/ 	.byte	0x00, 0xf5, 0x21, 0x00


	//----- nvinfo : EIATTR_KPARAM_INFO
	.align		4
.L_129:
        /*0018*/ 	.byte	0x04, 0x17
        /*001a*/ 	.short	(.L_131 - .L_130)
.L_130:
        /*001c*/ 	.word	0x00000000
        /*0020*/ 	.short	0x0002
        /*0022*/ 	.short	0x0010
        /*0024*/ 	.byte	0x00, 0xf0, 0x11, 0x00


	//----- nvinfo : EIATTR_KPARAM_INFO
	.align		4
.L_131:
        /*0028*/ 	.byte	0x04, 0x17
        /*002a*/ 	.short	(.L_133 - .L_132)
.L_132:
        /*002c*/ 	.word	0x00000000
        /*0030*/ 	.short	0x0001
        /*0032*/ 	.short	0x0008
        /*0034*/ 	.byte	0x00, 0xf5, 0x21, 0x00


	//----- nvinfo : EIATTR_KPARAM_INFO
	.align		4
.L_133:
        /*0038*/ 	.byte	0x04, 0x17
        /*003a*/ 	.short	(.L_135 - .L_134)
.L_134:
        /*003c*/ 	.word	0x00000000
        /*0040*/ 	.short	0x0000
        /*0042*/ 	.short	0x0000
        /*0044*/ 	.byte	0x00, 0xf5, 0x21, 0x00


	//----- nvinfo : EIATTR_SPARSE_MMA_MASK
	.align		4
.L_135:
        /*0048*/ 	.byte	0x03, 0x50
        /*004a*/ 	.short	0x0000


	//----- nvinfo : EIATTR_MAXREG_COUNT
	.align		4
        /*004c*/ 	.byte	0x03, 0x1b
        /*004e*/ 	.short	0x00ff


	//----- nvinfo : EIATTR_MERCURY_ISA_VERSION
	.align		4
        /*0050*/ 	.byte	0x03, 0x5f
        /*0052*/ 	.short	0x0101


	//----- nvinfo : EIATTR_VRC_CTA_INIT_COUNT
	.align		4
        /*0054*/ 	.byte	0x02, 0x4a
	.zero		1
	.zero		1


	//----- nvinfo : EIATTR_EXIT_INSTR_OFFSETS
	.align		4
        /*0058*/ 	.byte	0x04, 0x1c
        /*005a*/ 	.short	(.L_137 - .L_136)


	//   ....[0]....
.L_136:
        /*005c*/ 	.word	0x00000080


	//   ....[1]....
        /*0060*/ 	.word	0x000009d0


	//   ....[2]....
        /*0064*/ 	.word	0x00000e40


	//   ....[3]....
        /*0068*/ 	.word	0x00001040


	//   ....[4]....
        /*006c*/ 	.word	0x00001060


	//----- nvinfo : EIATTR_CRS_STACK_SIZE
	.align		4
.L_137:
        /*0070*/ 	.byte	0x04, 0x1e
        /*0072*/ 	.short	(.L_139 - .L_138)
.L_138:
        /*0074*/ 	.word	0x00000000


	//----- nvinfo : EIATTR_CBANK_PARAM_SIZE
	.align		4
.L_139:
        /*0078*/ 	.byte	0x03, 0x19
        /*007a*/ 	.short	0x0020


	//----- nvinfo : EIATTR_PARAM_CBANK
	.align		4
        /*007c*/ 	.byte	0x04, 0x0a
        /*007e*/ 	.short	(.L_141 - .L_140)
	.align		4
.L_140:
        /*0080*/ 	.word	index@(.nv.constant0._Z8MatchingPfS_iPi)
        /*0084*/ 	.short	0x0380
        /*0086*/ 	.short	0x0020


	//----- nvinfo : EIATTR_SW_WAR
	.align		4
.L_141:
        /*0088*/ 	.byte	0x04, 0x36
        /*008a*/ 	.short	(.L_143 - .L_142)
.L_142:
        /*008c*/ 	.word	0x00000008
.L_143:


//--------------------- .nv.callgraph             --------------------------
	.section	.nv.callgraph,"",@"SHT_CUDA_CALLGRAPH"
	.align	4
	.sectionentsize	8
	.align		4
        /*0000*/ 	.word	0x00000000
	.align		4
        /*0004*/ 	.word	0xffffffff
	.align		4
        /*0008*/ 	.word	0x00000000
	.align		4
        /*000c*/ 	.word	0xfffffffe
	.align		4
        /*0010*/ 	.word	0x00000000
	.align		4
        /*0014*/ 	.word	0xfffffffd
	.align		4
        /*0018*/ 	.word	0x00000000
	.align		4
        /*001c*/ 	.word	0xfffffffc


//--------------------- .text._Z5ErroriPfS_S_PiS_i --------------------------
	.section	.text._Z5ErroriPfS_S_PiS_i,"ax",@progbits
	.align	128
        .global         _Z5ErroriPfS_S_PiS_i
        .type           _Z5ErroriPfS_S_PiS_i,@function
        .size           _Z5ErroriPfS_S_PiS_i,(.L_x_73 - _Z5ErroriPfS_S_PiS_i)
        .other          _Z5ErroriPfS_S_PiS_i,@"STO_CUDA_ENTRY STV_DEFAULT"
_Z5ErroriPfS_S_PiS_i:
.text._Z5ErroriPfS_S_PiS_i:
[----:B------:R-:W-:Y:S01]  /*0000*/  LDC R1, c[0x0][0x37c] ;  /* 0x0000df00ff017b82 */ /* 0x000fe20000000800 */
[----:B------:R-:W0:Y:S07]  /*0010*/  S2R R3, SR_TID.X ;  /* 0x0000000000037919 */ /* 0x000e2e0000002100 */
[----:B------:R-:W1:Y:S01]  /*0020*/  LDC.64 R8, c[0x0][0x3a0] ;  /* 0x0000e800ff087b82 */ /* 0x000e620000000a00 */
[----:B------:R-:W0:Y:S01]  /*0030*/  LDCU UR6, c[0x0][0x360] ;  /* 0x00006c00ff0677ac */ /* 0x000e220008000800 */
[----:B------:R-:W0:Y:S01]  /*0040*/  S2R R4, SR_CTAID.X ;  /* 0x0000000000047919 */ /* 0x000e220000002500 */
[----:B------:R-:W2:Y:S05]  /*0050*/  LDCU.64 UR10, c[0x0][0x358] ;  /* 0x00006b00ff0a77ac */ /* 0x000eaa0008000a00 */
[----:B------:R-:W3:Y:S08]  /*0060*/  LDC.64 R6, c[0x0][0x398] ;  /* 0x0000e600ff067b82 */ /* 0x000ef00000000a00 */
[----:B------:R-:W4:Y:S08]  /*0070*/  LDC.64 R10, c[0x0][0x390] ;  /* 0x0000e400ff0a7b82 */ /* 0x000f300000000a00 */
[----:B------:R-:W5:Y:S01]  /*0080*/  LDC.64 R12, c[0x0][0x388] ;  /* 0x0000e200ff0c7b82 */ /* 0x000f620000000a00 */
[----:B0-----:R-:W-:-:S04]  /*0090*/  IMAD R2, R4, UR6, R3 ;  /* 0x0000000604027c24 */ /* 0x001fc8000f8e0203 */
[----:B-1----:R-:W-:-:S05]  /*00a0*/  IMAD.WIDE R8, R2, 0x4, R8 ;  /* 0x0000000402087825 */ /* 0x002fca00078e0208 */
[----:B--2---:R-:W2:Y:S01]  /*00b0*/  LDG.E R0, desc[UR10][R8.64] ;  /* 0x0000000a08007981 */ /* 0x004ea2000c1e1900 */
[----:B------:R-:W-:-:S04]  /*00c0*/  IMAD R5, R2, 0x3, RZ ;  /* 0x0000000302057824 */ /* 0x000fc800078e02ff */
[----:B----4-:R-:W-:-:S05]  /*00d0*/  IMAD.WIDE R10, R5, 0x4, R10 ;  /* 0x00000004050a7825 */ /* 0x010fca00078e020a */
[----:B------:R-:W4:Y:S01]  /*00e0*/  LDG.E R17, desc[UR10][R10.64] ;  /* 0x0000000a0a117981 */ /* 0x000f22000c1e1900 */
[----:B--2---:R-:W-:-:S04]  /*00f0*/  IMAD R15, R0, 0x3, RZ ;  /* 0x00000003000f7824 */ /* 0x004fc800078e02ff */
[----:B---3--:R-:W-:-:S06]  /*0100*/  IMAD.WIDE R14, R15, 0x4, R6 ;  /* 0x000000040f0e7825 */ /* 0x008fcc00078e0206 */
[----:B------:R-:W4:Y:S01]  /*0110*/  LDG.E R14, desc[UR10][R14.64] ;  /* 0x0000000a0e0e7981 */ /* 0x000f22000c1e1900 */
[----:B-----5:R-:W-:-:S04]  /*0120*/  IMAD.WIDE R12, R5, 0x4, R12 ;  /* 0x00000004050c7825 */ /* 0x020fc800078e020c */
[----:B----4-:R-:W-:-:S04]  /*0130*/  FADD R17, R14, -R17 ;  /* 0x800000110e117221 */ /* 0x010fc80000000000 */
[----:B------:R-:W-:-:S05]  /*0140*/  FMUL R5, R17, R17 ;  /* 0x0000001111057220 */ /* 0x000fca0000400000 */
[----:B------:R0:W-:Y:S04]  /*0150*/  STG.E desc[UR10][R12.64], R5 ;  /* 0x000000050c007986 */ /* 0x0001e8000c10190a */
[----:B------:R-:W2:Y:S04]  /*0160*/  LDG.E R0, desc[UR10][R8.64] ;  /* 0x0000000a08007981 */ /* 0x000ea8000c1e1900 */
[----:B------:R-:W3:Y:S01]  /*0170*/  LDG.E R19, desc[UR10][R10.64+0x4] ;  /* 0x0000040a0a137981 */ /* 0x000ee2000c1e1900 */
[----:B--2---:R-:W-:-:S04]  /*0180*/  IMAD R17, R0, 0x3, RZ ;  /* 0x0000000300117824 */ /* 0x004fc800078e02ff */
[----:B------:R-:W-:-:S06]  /*0190*/  IMAD.WIDE R16, R17, 0x4, R6 ;  /* 0x0000000411107825 */ /* 0x000fcc00078e0206 */
[----:B------:R-:W3:Y:S02]  /*01a0*/  LDG.E R16, desc[UR10][R16.64+0x4] ;  /* 0x0000040a10107981 */ /* 0x000ee4000c1e1900 */
[----:B---3--:R-:W-:-:S04]  /*01b0*/  FADD R19, R16, -R19 ;  /* 0x8000001310137221 */ /* 0x008fc80000000000 */
[----:B------:R-:W-:-:S05]  /*01c0*/  FMUL R19, R19, R19 ;  /* 0x0000001313137220 */ /* 0x000fca0000400000 */
[----:B------:R1:W-:Y:S04]  /*01d0*/  STG.E desc[UR10][R12.64+0x4], R19 ;  /* 0x000004130c007986 */ /* 0x0003e8000c10190a */
[----:B------:R-:W2:Y:S04]  /*01e0*/  LDG.E R0, desc[UR10][R8.64] ;  /* 0x0000000a08007981 */ /* 0x000ea8000c1e1900 */
[----:B0-----:R-:W3:Y:S01]  /*01f0*/  LDG.E R5, desc[UR10][R10.64+0x8] ;  /* 0x0000080a0a057981 */ /* 0x001ee2000c1e1900 */
[----:B--2---:R-:W-:-:S04]  /*0200*/  IMAD R15, R0, 0x3, RZ ;  /* 0x00000003000f7824 */ /* 0x004fc800078e02ff */
[----:B------:R-:W-:-:S06]  /*0210*/  IMAD.WIDE R6, R15, 0x4, R6 ;  /* 0x000000040f067825 */ /* 0x000fcc00078e0206 */
[----:B------:R-:W3:Y:S02]  /*0220*/  LDG.E R6, desc[UR10][R6.64+0x8] ;  /* 0x0000080a06067981 */ /* 0x000ee4000c1e1900 */
[----:B---3--:R-:W-:-:S04]  /*0230*/  FADD R5, R6, -R5 ;  /* 0x8000000506057221 */ /* 0x008fc80000000000 */
[----:B------:R-:W-:-:S05]  /*0240*/  FMUL R5, R5, R5 ;  /* 0x0000000505057220 */ /* 0x000fca0000400000 */
[----:B------:R1:W-:Y:S01]  /*0250*/  STG.E desc[UR10][R12.64+0x8], R5 ;  /* 0x000008050c007986 */ /* 0x0003e2000c10190a */
[----:B------:R-:W-:Y:S06]  /*0260*/  BAR.SYNC.DEFER_BLOCKING 0x0 ;  /* 0x0000000000007b1d */ /* 0x000fec0000010000 */
[----:B------:R-:W2:Y:S04]  /*0270*/  LDG.E R0, desc[UR10][R12.64] ;  /* 0x0000000a0c007981 */ /* 0x000ea8000c1e1900 */
[----:B------:R-:W2:Y:S04]  /*0280*/  LDG.E R15, desc[UR10][R12.64+0x4] ;  /* 0x0000040a0c0f7981 */ /* 0x000ea8000c1e1900 */
[----:B------:R-:W3:Y:S01]  /*0290*/  LDG.E R9, desc[UR10][R12.64+0x8] ;  /* 0x0000080a0c097981 */ /* 0x000ee2000c1e1900 */
[----:B------:R-:W0:Y:S01]  /*02a0*/  S2UR UR5, SR_CgaCtaId ;  /* 0x00000000000579c3 */ /* 0x000e220000008800 */
[----:B------:R-:W-:Y:S01]  /*02b0*/  UMOV UR4, 0x400 ;  /* 0x0000040000047882 */ /* 0x000fe20000000000 */
[----:B------:R-:W-:-:S02]  /*02c0*/  UISETP.GE.U32.AND UP0, UPT, UR6, 0x2, UPT ;  /* 0x000000020600788c */ /* 0x000fc4000bf06070 */
[----:B0-----:R-:W-:-:S06]  /*02d0*/  ULEA UR4, UR5, UR4, 0x18 ;  /* 0x0000000405047291 */ /* 0x001fcc000f8ec0ff */
[C---:B------:R-:W-:Y:S02]  /*02e0*/  LEA R7, R3.reuse, UR4, 0x2 ;  /* 0x0000000403077c11 */ /* 0x040fe4000f8e10ff */
[----:B------:R-:W-:Y:S01]  /*02f0*/  ISETP.NE.AND P1, PT, R3, RZ, PT ;  /* 0x000000ff0300720c */ /* 0x000fe20003f25270 */
[----:B--2---:R-:W-:-:S04]  /*0300*/  FADD R0, R0, R15 ;  /* 0x0000000f00007221 */ /* 0x004fc80000000000 */
[----:B---3--:R-:W-:-:S05]  /*0310*/  FADD R0, R0, R9 ;  /* 0x0000000900007221 */ /* 0x008fca0000000000 */
[----:B------:R1:W-:Y:S01]  /*0320*/  STS [R7], R0 ;  /* 0x0000000007007388 */ /* 0x0003e20000000800 */
[----:B------:R-:W-:Y:S06]  /*0330*/  BAR.SYNC.DEFER_BLOCKING 0x0 ;  /* 0x0000000000007b1d */ /* 0x000fec0000010000 */
[----:B------:R-:W-:Y:S05]  /*0340*/  BRA.U !UP0, `(.L_x_0) ;  /* 0x0000000108347547 */ /* 0x000fea000b800000 */
[----:B-1----:R-:W-:-:S07]  /*0350*/  HFMA2 R0, -RZ, RZ, 0, 5.9604644775390625e-08 ;  /* 0x00000001ff007431 */ /* 0x002fce00000001ff */
.L_x_1:
[----:B------:R-:W-:-:S05]  /*0360*/  SHF.L.U32 R8, R0, 0x1, RZ ;  /* 0x0000000100087819 */ /* 0x000fca00000006ff */
[----:B------:R-:W-:-:S05]  /*0370*/  VIADD R6, R8, 0xffffffff ;  /* 0xffffffff08067836 */ /* 0x000fca0000000000 */
[----:B------:R-:W-:-:S13]  /*0380*/  LOP3.LUT P0, RZ, R6, R3, RZ, 0xc0, !PT ;  /* 0x0000000306ff7212 */ /* 0x000fda000780c0ff */
[----:B------:R-:W-:Y:S02]  /*0390*/  @!P0 LEA R5, R0, R7, 0x2 ;  /* 0x0000000700058211 */ /* 0x000fe400078e10ff */
[----:B------:R-:W-:Y:S04]  /*03a0*/  @!P0 LDS R0, [R7] ;  /* 0x0000000007008984 */ /* 0x000fe80000000800 */
[----:B------:R-:W0:Y:S02]  /*03b0*/  @!P0 LDS R5, [R5] ;  /* 0x0000000005058984 */ /* 0x000e240000000800 */
[----:B0-----:R-:W-:Y:S01]  /*03c0*/  @!P0 FADD R6, R5, R0 ;  /* 0x0000000005068221 */ /* 0x001fe20000000000 */
[----:B------:R-:W-:-:S04]  /*03d0*/  MOV R0, R8 ;  /* 0x0000000800007202 */ /* 0x000fc80000000f00 */
[----:B------:R0:W-:Y:S01]  /*03e0*/  @!P0 STS [R7], R6 ;  /* 0x0000000607008388 */ /* 0x0001e20000000800 */
[----:B------:R-:W-:Y:S01]  /*03f0*/  BAR.SYNC.DEFER_BLOCKING 0x0 ;  /* 0x0000000000007b1d */ /* 0x000fe20000010000 */
[----:B------:R-:W-:-:S13]  /*0400*/  ISETP.GE.U32.AND P0, PT, R8, UR6, PT ;  /* 0x0000000608007c0c */ /* 0x000fda000bf06070 */
[----:B0-----:R-:W-:Y:S05]  /*0410*/  @!P0 BRA `(.L_x_1) ;  /* 0xfffffffc00d08947 */ /* 0x001fea000383ffff */
.L_x_0:
[----:B------:R-:W-:Y:S04]  /*0420*/  BSSY.RECONVERGENT B0, `(.L_x_2) ;  /* 0x0000024000007945 */ /* 0x000fe80003800200 */
[----:B------:R-:W-:Y:S05]  /*0430*/  @P1 BRA `(.L_x_3) ;  /* 0x0000000000881947 */ /* 0x000fea0003800000 */
[----:B------:R-:W0:Y:S01]  /*0440*/  S2UR UR5, SR_CgaCtaId ;  /* 0x00000000000579c3 */ /* 0x000e220000008800 */
[----:B------:R-:W-:Y:S02]  /*0450*/  UMOV UR4, 0x400 ;  /* 0x0000040000047882 */ /* 0x000fe40000000000 */
[----:B0-----:R-:W-:Y:S01]  /*0460*/  ULEA UR4, UR5, UR4, 0x18 ;  /* 0x0000000405047291 */ /* 0x001fe2000f8ec0ff */
[----:B------:R-:W0:Y:S08]  /*0470*/  LDCU UR5, c[0x0][0x380] ;  /* 0x00007000ff0577ac */ /* 0x000e300008000800 */
[----:B-1----:R-:W1:Y:S01]  /*0480*/  LDS R0, [UR4] ;  /* 0x00000004ff007984 */ /* 0x002e620008000800 */
[----:B0-----:R-:W-:-:S04]  /*0490*/  I2FP.F32.S32 R3, UR5 ;  /* 0x0000000500037c45 */ /* 0x001fc80008201400 */
[----:B------:R-:W0:Y:S02]  /*04a0*/  MUFU.RCP R6, R3 ;  /* 0x0000000300067308 */ /* 0x000e240000001000 */
[----:B0-----:R-:W-:-:S04]  /*04b0*/  FFMA R5, -R3, R6, 1 ;  /* 0x3f80000003057423 */ /* 0x001fc80000000106 */
[----:B------:R-:W-:Y:S02]  /*04c0*/  FFMA R5, R6, R5, R6 ;  /* 0x0000000506057223 */ /* 0x000fe40000000006 */
[----:B-1----:R-:W0:Y:S02]  /*04d0*/  FCHK P0, R0, R3 ;  /* 0x0000000300007302 */ /* 0x002e240000000000 */
[----:B------:R-:W-:-:S04]  /*04e0*/  FFMA R6, R0, R5, RZ ;  /* 0x0000000500067223 */ /* 0x000fc800000000ff */
[----:B------:R-:W-:-:S04]  /*04f0*/  FFMA R7, -R3, R6, R0 ;  /* 0x0000000603077223 */ /* 0x000fc80000000100 */
[----:B------:R-:W-:Y:S01]  /*0500*/  FFMA R5, R5, R7, R6 ;  /* 0x0000000705057223 */ /* 0x000fe20000000006 */
[----:B0-----:R-:W-:Y:S06]  /*0510*/  @!P0 BRA `(.L_x_4) ;  /* 0x00000000000c8947 */ /* 0x001fec0003800000 */
[----:B------:R-:W-:-:S07]  /*0520*/  MOV R6, 0x540 ;  /* 0x0000054000067802 */ /* 0x000fce0000000f00 */
[----:B------:R-:W-:Y:S05]  /*0530*/  CALL.REL.NOINC `($__internal_1_$__cuda_sm3x_div_rn_noftz_f32_slowpath) ;  /* 0x0000000c00047944 */ /* 0x000fea0003c00000 */
[----:B------:R-:W-:-:S07]  /*0540*/  IMAD.MOV.U32 R5, RZ, RZ, R0 ;  /* 0x000000ffff057224 */ /* 0x000fce00078e0000 */
.L_x_4:
[----:B------:R-:W-:Y:S01]  /*0550*/  IADD3 R0, PT, PT, R5, -0xd000000, RZ ;  /* 0xf300000005007810 */ /* 0x000fe20007ffe0ff */
[----:B------:R0:W1:Y:S01]  /*0560*/  MUFU.RSQ R6, R5 ;  /* 0x0000000500067308 */ /* 0x0000620000001400 */
[----:B------:R-:W-:Y:S02]  /*0570*/  BSSY.RECONVERGENT B1, `(.L_x_5) ;  /* 0x000000b000017945 */ /* 0x000fe40003800200 */
[----:B------:R-:W-:-:S13]  /*0580*/  ISETP.GT.U32.AND P0, PT, R0, 0x727fffff, PT ;  /* 0x727fffff0000780c */ /* 0x000fda0003f04070 */
[----:B0-----:R-:W-:Y:S05]  /*0590*/  @!P0 BRA `(.L_x_6) ;  /* 0x0000000000108947 */ /* 0x001fea0003800000 */
[----:B------:R-:W-:Y:S02]  /*05a0*/  MOV R0, R5 ;  /* 0x0000000500007202 */ /* 0x000fe40000000f00 */
[----:B------:R-:W-:-:S07]  /*05b0*/  MOV R9, 0x5d0 ;  /* 0x000005d000097802 */ /* 0x000fce0000000f00 */
[----:B-1----:R-:W-:Y:S05]  /*05c0*/  CALL.REL.NOINC `($__internal_0_$__cuda_sm20_sqrt_rn_f32_slowpath) ;  /* 0x0000000800887944 */ /* 0x002fea0003c00000 */
[----:B------:R-:W-:Y:S05]  /*05d0*/  BRA `(.L_x_7) ;  /* 0x0000000000107947 */ /* 0x000fea0003800000 */
.L_x_6:
[C---:B-1----:R-:W-:Y:S01]  /*05e0*/  FMUL.FTZ R0, R6.reuse, R5 ;  /* 0x0000000506007220 */ /* 0x042fe20000410000 */
[----:B------:R-:W-:-:S03]  /*05f0*/  FMUL.FTZ R6, R6, 0.5 ;  /* 0x3f00000006067820 */ /* 0x000fc60000410000 */
[----:B------:R-:W-:-:S04]  /*0600*/  FFMA R3, -R0, R0, R5 ;  /* 0x0000000000037223 */ /* 0x000fc80000000105 */
[----:B------:R-:W-:-:S07]  /*0610*/  FFMA R3, R3, R6, R0 ;  /* 0x0000000603037223 */ /* 0x000fce0000000000 */
.L_x_7:
[----:B------:R-:W-:Y:S05]  /*0620*/  BSYNC.RECONVERGENT B1 ;  /* 0x0000000000017941 */ /* 0x000fea0003800200 */
.L_x_5:
[----:B------:R-:W0:Y:S02]  /*0630*/  LDC.64 R6, c[0x0][0x388] ;  /* 0x0000e200ff067b82 */ /* 0x000e240000000a00 */
[----:B0-----:R-:W-:-:S05]  /*0640*/  IMAD.WIDE.U32 R4, R4, 0x4, R6 ;  /* 0x0000000404047825 */ /* 0x001fca00078e0006 */
[----:B------:R0:W-:Y:S02]  /*0650*/  STG.E desc[UR10][R4.64], R3 ;  /* 0x0000000304007986 */ /* 0x0001e4000c10190a */
.L_x_3:
[----:B------:R-:W-:Y:S05]  /*0660*/  BSYNC.RECONVERGENT B0 ;  /* 0x0000000000007941 */ /* 0x000fea0003800200 */
.L_x_2:
[----:B------:R-:W-:Y:S01]  /*0670*/  BAR.SYNC.DEFER_BLOCKING 0x0 ;  /* 0x0000000000007b1d */ /* 0x000fe20000010000 */
[----:B------:R-:W-:-:S13]  /*0680*/  ISETP.NE.AND P0, PT, R2, RZ, PT ;  /* 0x000000ff0200720c */ /* 0x000fda0003f05270 */
[----:B------:R-:W-:Y:S05]  /*0690*/  @P0 EXIT ;  /* 0x000000000000094d */ /* 0x000fea0003800000 */
[----:B01----:R-:W0:Y:S08]  /*06a0*/  LDC R5, c[0x0][0x3b0] ;  /* 0x0000ec00ff057b82 */ /* 0x003e300000000800 */
[----:B------:R-:W0:Y:S02]  /*06b0*/  LDC.64 R2, c[0x0][0x3a8] ;  /* 0x0000ea00ff027b82 */ /* 0x000e240000000a00 */
[----:B0-----:R-:W-:-:S05]  /*06c0*/  IMAD.WIDE R2, R5, 0x4, R2 ;  /* 0x0000000405027825 */ /* 0x001fca00078e0202 */
[----:B------:R0:W5:Y:S01]  /*06d0*/  LDG.E R7, desc[UR10][R2.64] ;  /* 0x0000000a02077981 */ /* 0x000162000c1e1900 */
[----:B------:R-:W1:Y:S01]  /*06e0*/  LDCU UR9, c[0x0][0x370] ;  /* 0x00006e00ff0977ac */ /* 0x000e620008000800 */
[----:B------:R-:W-:Y:S01]  /*06f0*/  UMOV UR4, URZ ;  /* 0x000000ff00047c82 */ /* 0x000fe20008000000 */
[----:B-1----:R-:W-:Y:S02]  /*0700*/  UISETP.GE.U32.AND UP0, UPT, UR9, 0x4, UPT ;  /* 0x000000040900788c */ /* 0x002fe4000bf06070 */
[----:B------:R-:W-:-:S07]  /*0710*/  ULOP3.LUT UR8, UR9, 0x3, URZ, 0xc0, !UPT ;  /* 0x0000000309087892 */ /* 0x000fce000f8ec0ff */
[----:B0-----:R-:W-:Y:S05]  /*0720*/  BRA.U !UP0, `(.L_x_8) ;  /* 0x0000000508f07547 */ /* 0x001fea000b800000 */
[----:B------:R-:W0:Y:S01]  /*0730*/  LDCU.64 UR6, c[0x0][0x388] ;  /* 0x00007100ff0677ac */ /* 0x000e220008000a00 */
[----:B------:R-:W-:-:S04]  /*0740*/  ULOP3.LUT UR4, UR9, 0xfffffffc, URZ, 0xc0, !UPT ;  /* 0xfffffffc09047892 */ /* 0x000fc8000f8ec0ff */
[----:B------:R-:W-:Y:S02]  /*0750*/  UIADD3 UR5, UPT, UPT, -UR4, URZ, URZ ;  /* 0x000000ff04057290 */ /* 0x000fe4000fffe1ff */
[----:B------:R-:W-:Y:S02]  /*0760*/  ULOP3.LUT UR4, UR9, 0x7ffffffc, URZ, 0xc0, !UPT ;  /* 0x7ffffffc09047892 */ /* 0x000fe4000f8ec0ff */
[----:B0-----:R-:W-:-:S04]  /*0770*/  UIADD3 UR6, UP0, UPT, UR6, 0x8, URZ ;  /* 0x0000000806067890 */ /* 0x001fc8000ff1e0ff */
[----:B------:R-:W-:Y:S02]  /*0780*/  UIADD3.X UR7, UPT, UPT, URZ, UR7, URZ, UP0, !UPT ;  /* 0x00000007ff077290 */ /* 0x000fe400087fe4ff */
[----:B------:R-:W-:Y:S01]  /*0790*/  UISETP.GE.AND UP0, UPT, UR5, URZ, UPT ;  /* 0x000000ff0500728c */ /* 0x000fe2000bf06270 */
[----:B------:R-:W-:-:S03]  /*07a0*/  IMAD.U32 R4, RZ, RZ, UR6 ;  /* 0x00000006ff047e24 */ /* 0x000fc6000f8e00ff */
[----:B------:R-:W-:-:S05]  /*07b0*/  MOV R5, UR7 ;  /* 0x0000000700057c02 */ /* 0x000fca0008000f00 */
[----:B------:R-:W-:Y:S05]  /*07c0*/  BRA.U UP0, `(.L_x_9) ;  /* 0x00000005007c7547 */ /* 0x000fea000b800000 */
[----:B------:R-:W-:Y:S02]  /*07d0*/  UIADD3 UR6, UPT, UPT, -UR5, URZ, URZ ;  /* 0x000000ff05067290 */ /* 0x000fe4000fffe1ff */
[----:B------:R-:W-:Y:S02]  /*07e0*/  UPLOP3.LUT UP0, UPT, UPT, UPT, UPT, 0x80, 0x8 ;  /* 0x000000000008789c */ /* 0x000fe40003f0f070 */
[----:B------:R-:W-:-:S09]  /*07f0*/  UISETP.GT.AND UP1, UPT, UR6, 0xc, UPT ;  /* 0x0000000c0600788c */ /* 0x000fd2000bf24270 */
[----:B------:R-:W-:Y:S05]  /*0800*/  BRA.U !UP1, `(.L_x_10) ;  /* 0x0000000109e07547 */ /* 0x000fea000b800000 */
[----:B------:R-:W-:-:S11]  /*0810*/  UPLOP3.LUT UP0, UPT, UPT, UPT, UPT, 0x40, 0x4 ;  /* 0x000000000004789c */ /* 0x000fd60003f0e870 */
.L_x_11:
[----:B------:R-:W2:Y:S02]  /*0820*/  LDG.E R0, desc[UR10][R4.64+-0x8] ;  /* 0xfffff80a04007981 */ /* 0x000ea4000c1e1900 */
[----:B--23-5:R-:W-:-:S05]  /*0830*/  FADD R7, R0, R7 ;  /* 0x0000000700077221 */ /* 0x02cfca0000000000 */
[----:B------:R0:W-:Y:S04]  /*0840*/  STG.E desc[UR10][R2.64], R7 ;  /* 0x0000000702007986 */ /* 0x0001e8000c10190a */
[----:B------:R-:W2:Y:S02]  /*0850*/  LDG.E R0, desc[UR10][R4.64+-0x4] ;  /* 0xfffffc0a04007981 */ /* 0x000ea4000c1e1900 */
[----:B--2---:R-:W-:-:S05]  /*0860*/  FADD R9, R7, R0 ;  /* 0x0000000007097221 */ /* 0x004fca0000000000 */
[----:B------:R1:W-:Y:S04]  /*0870*/  STG.E desc[UR10][R2.64], R9 ;  /* 0x0000000902007986 */ /* 0x0003e8000c10190a */
[----:B------:R-:W2:Y:S02]  /*0880*/  LDG.E R0, desc[UR10][R4.64] ;  /* 0x0000000a04007981 */ /* 0x000ea4000c1e1900 */
[----:B--2---:R-:W-:-:S05]  /*0890*/  FADD R11, R9, R0 ;  /* 0x00000000090b7221 */ /* 0x004fca0000000000 */
[----:B------:R2:W-:Y:S04]  /*08a0*/  STG.E desc[UR10][R2.64], R11 ;  /* 0x0000000b02007986 */ /* 0x0005e8000c10190a */
[----:B------:R-:W3:Y:S02]  /*08b0*/  LDG.E R0, desc[UR10][R4.64+0x4] ;  /* 0x0000040a04007981 */ /* 0x000ee4000c1e1900 */
[----:B---3--:R-:W-:-:S05]  /*08c0*/  FADD R13, R11, R0 ;  /* 0x000000000b0d7221 */ /* 0x008fca0000000000 */
[----:B------:R3:W-:Y:S04]  /*08d0*/  STG.E desc[UR10][R2.64], R13 ;  /* 0x0000000d02007986 */ /* 0x0007e8000c10190a */
[----:B------:R-:W0:Y:S02]  /*08e0*/  LDG.E R0, desc[UR10][R4.64+0x8] ;  /* 0x0000080a04007981 */ /* 0x000e24000c1e1900 */
[----:B0-----:R-:W-:-:S05]  /*08f0*/  FADD R7, R13, R0 ;  /* 0x000000000d077221 */ /* 0x001fca0000000000 */
[----:B------:R0:W-:Y:S04]  /*0900*/  STG.E desc[UR10][R2.64], R7 ;  /* 0x0000000702007986 */ /* 0x0001e8000c10190a */
[----:B------:R-:W1:Y:S02]  /*0910*/  LDG.E R0, desc[UR10][R4.64+0xc] ;  /* 0x00000c0a04007981 */ /* 0x000e64000c1e1900 */
[----:B-1----:R-:W-:-:S05]  /*0920*/  FADD R9, R7, R0 ;  /* 0x0000000007097221 */ /* 0x002fca0000000000 */
        /* <DEDUP_REMOVED lines=9> */
[----:B------:R-:W-:Y:S04]  /*09c0*/  STG.E desc[UR10][R2.64], R7 ;  /* 0x0000000702007986 */ /* 0x000fe8000c10190a */
        /* <DEDUP_REMOVED lines=18> */
[----:B------:R-:W4:Y:S01]  /*0af0*/  LDG.E R0, desc[UR10][R4.64+0x34] ;  /* 0x0000340a04007981 */ /* 0x000f22000c1e1900 */
[----:B------:R-:W-:-:S04]  /*0b00*/  UIADD3 UR5, UPT, UPT, UR5, 0x10, URZ ;  /* 0x0000001005057890 */ /* 0x000fc8000fffe0ff */
[----:B------:R-:W-:Y:S01]  /*0b10*/  UISETP.GE.AND UP1, UPT, UR5, -0xc, UPT ;  /* 0xfffffff40500788c */ /* 0x000fe2000bf26270 */
[----:B----4-:R-:W-:Y:S01]  /*0b20*/  FADD R7, R11, R0 ;  /* 0x000000000b077221 */ /* 0x010fe20000000000 */
[----:B------:R-:W-:-:S04]  /*0b30*/  IADD3 R0, P0, PT, R4, 0x40, RZ ;  /* 0x0000004004007810 */ /* 0x000fc80007f1e0ff */
[----:B------:R3:W-:Y:S01]  /*0b40*/  STG.E desc[UR10][R2.64], R7 ;  /* 0x0000000702007986 */ /* 0x0007e2000c10190a */
[----:B--2---:R-:W-:Y:S01]  /*0b50*/  IADD3.X R13, PT, PT, RZ, R5, RZ, P0, !PT ;  /* 0x00000005ff0d7210 */ /* 0x004fe200007fe4ff */
[----:B------:R-:W-:-:S03]  /*0b60*/  IMAD.MOV.U32 R4, RZ, RZ, R0 ;  /* 0x000000ffff047224 */ /* 0x000fc600078e0000 */
[----:B------:R-:W-:Y:S01]  /*0b70*/  MOV R5, R13 ;  /* 0x0000000d00057202 */ /* 0x000fe20000000f00 */
[----:B------:R-:W-:Y:S06]  /*0b80*/  BRA.U !UP1, `(.L_x_11) ;  /* 0xfffffffd09247547 */ /* 0x000fec000b83ffff */
.L_x_10:
[----:B------:R-:W-:-:S04]  /*0b90*/  UIADD3 UR6, UPT, UPT, -UR5, URZ, URZ ;  /* 0x000000ff05067290 */ /* 0x000fc8000fffe1ff */
[----:B------:R-:W-:-:S09]  /*0ba0*/  UISETP.GT.AND UP1, UPT, UR6, 0x4, UPT ;  /* 0x000000040600788c */ /* 0x000fd2000bf24270 */
[----:B------:R-:W-:Y:S05]  /*0bb0*/  BRA.U !UP1, `(.L_x_12) ;  /* 0x0000000109787547 */ /* 0x000fea000b800000 */
[----:B------:R-:W3:Y:S02]  /*0bc0*/  LDG.E R0, desc[UR10][R4.64+-0x8] ;  /* 0xfffff80a04007981 */ /* 0x000ee4000c1e1900 */
[----:B---3-5:R-:W-:-:S05]  /*0bd0*/  FADD R7, R7, R0 ;  /* 0x0000000007077221 */ /* 0x028fca0000000000 */
[----:B------:R-:W-:Y:S04]  /*0be0*/  STG.E desc[UR10][R2.64], R7 ;  /* 0x0000000702007986 */ /* 0x000fe8000c10190a */
[----:B------:R-:W2:Y:S02]  /*0bf0*/  LDG.E R0, desc[UR10][R4.64+-0x4] ;  /* 0xfffffc0a04007981 */ /* 0x000ea4000c1e1900 */
[----:B--2---:R-:W-:-:S05]  /*0c00*/  FADD R9, R7, R0 ;  /* 0x0000000007097221 */ /* 0x004fca0000000000 */
        /* <DEDUP_REMOVED lines=16> */
[----:B------:R-:W3:Y:S01]  /*0d10*/  LDG.E R0, desc[UR10][R4.64+0x14] ;  /* 0x0000140a04007981 */ /* 0x000ee2000c1e1900 */
[----:B------:R-:W-:Y:S02]  /*0d20*/  UIADD3 UR5, UPT, UPT, UR5, 0x8, URZ ;  /* 0x0000000805057890 */ /* 0x000fe4000fffe0ff */
[----:B------:R-:W-:Y:S01]  /*0d30*/  UPLOP3.LUT UP0, UPT, UPT, UPT, UPT, 0x40, 0x4 ;  /* 0x000000000004789c */ /* 0x000fe20003f0e870 */
[----:B---3--:R-:W-:Y:S01]  /*0d40*/  FADD R7, R11, R0 ;  /* 0x000000000b077221 */ /* 0x008fe20000000000 */
[----:B------:R-:W-:-:S04]  /*0d50*/  IADD3 R0, P0, PT, R4, 0x20, RZ ;  /* 0x0000002004007810 */ /* 0x000fc80007f1e0ff */
[----:B------:R4:W-:Y:S01]  /*0d60*/  STG.E desc[UR10][R2.64], R7 ;  /* 0x0000000702007986 */ /* 0x0009e2000c10190a */
[----:B--2---:R-:W-:Y:S01]  /*0d70*/  IADD3.X R13, PT, PT, RZ, R5, RZ, P0, !PT ;  /* 0x00000005ff0d7210 */ /* 0x004fe200007fe4ff */
[----:B------:R-:W-:-:S03]  /*0d80*/  IMAD.MOV.U32 R4, RZ, RZ, R0 ;  /* 0x000000ffff047224 */ /* 0x000fc600078e0000 */
[----:B------:R-:W-:-:S07]  /*0d90*/  MOV R5, R13 ;  /* 0x0000000d00057202 */ /* 0x000fce0000000f00 */
.L_x_12:
[----:B------:R-:W-:-:S09]  /*0da0*/  UISETP.NE.OR UP0, UPT, UR5, URZ, UP0 ;  /* 0x000000ff0500728c */ /* 0x000fd20008705670 */
[----:B------:R-:W-:Y:S05]  /*0db0*/  BRA.U !UP0, `(.L_x_8) ;  /* 0x00000001084c7547 */ /* 0x000fea000b800000 */
.L_x_9:
[----:B------:R-:W3:Y:S02]  /*0dc0*/  LDG.E R0, desc[UR10][R4.64+-0x8] ;  /* 0xfffff80a04007981 */ /* 0x000ee4000c1e1900 */
[----:B---345:R-:W-:-:S05]  /*0dd0*/  FADD R9, R0, R7 ;  /* 0x0000000700097221 */ /* 0x038fca0000000000 */
[----:B------:R0:W-:Y:S04]  /*0de0*/  STG.E desc[UR10][R2.64], R9 ;  /* 0x0000000902007986 */ /* 0x0001e8000c10190a */
[----:B------:R-:W2:Y:S02]  /*0df0*/  LDG.E R0, desc[UR10][R4.64+-0x4] ;  /* 0xfffffc0a04007981 */ /* 0x000ea4000c1e1900 */
[----:B-12---:R-:W-:-:S05]  /*0e00*/  FADD R11, R9, R0 ;  /* 0x00000000090b7221 */ /* 0x006fca0000000000 */
[----:B------:R1:W-:Y:S04]  /*0e10*/  STG.E desc[UR10][R2.64], R11 ;  /* 0x0000000b02007986 */ /* 0x0003e8000c10190a */
[----:B------:R-:W2:Y:S02]  /*0e20*/  LDG.E R0, desc[UR10][R4.64] ;  /* 0x0000000a04007981 */ /* 0x000ea4000c1e1900 */
[----:B--2---:R-:W-:-:S05]  /*0e30*/  FADD R13, R11, R0 ;  /* 0x000000000b0d7221 */ /* 0x004fca0000000000 */
[----:B------:R1:W-:Y:S04]  /*0e40*/  STG.E desc[UR10][R2.64], R13 ;  /* 0x0000000d02007986 */ /* 0x0003e8000c10190a */
[----:B------:R-:W2:Y:S01]  /*0e50*/  LDG.E R0, desc[UR10][R4.64+0x4] ;  /* 0x0000040a04007981 */ /* 0x000ea2000c1e1900 */
[----:B------:R-:W-:-:S04]  /*0e60*/  UIADD3 UR5, UPT, UPT, UR5, 0x4, URZ ;  /* 0x0000000405057890 */ /* 0x000fc8000fffe0ff */
[----:B------:R-:W-:Y:S01]  /*0e70*/  UISETP.NE.AND UP0, UPT, UR5, URZ, UPT ;  /* 0x000000ff0500728c */ /* 0x000fe2000bf05270 */
[----:B--2---:R-:W-:Y:S01]  /*0e80*/  FADD R7, R13, R0 ;  /* 0x000000000d077221 */ /* 0x004fe20000000000 */
[----:B------:R-:W-:-:S04]  /*0e90*/  IADD3 R0, P0, PT, R4, 0x10, RZ ;  /* 0x0000001004007810 */ /* 0x000fc80007f1e0ff */
[----:B------:R1:W-:Y:S01]  /*0ea0*/  STG.E desc[UR10][R2.64], R7 ;  /* 0x0000000702007986 */ /* 0x0003e2000c10190a */
[----:B0-----:R-:W-:Y:S01]  /*0eb0*/  IADD3.X R9, PT, PT, RZ, R5, RZ, P0, !PT ;  /* 0x00000005ff097210 */ /* 0x001fe200007fe4ff */
[----:B------:R-:W-:-:S03]  /*0ec0*/  IMAD.MOV.U32 R4, RZ, RZ, R0 ;  /* 0x000000ffff047224 */ /* 0x000fc600078e0000 */
[----:B------:R-:W-:Y:S01]  /*0ed0*/  MOV R5, R9 ;  /* 0x0000000900057202 */ /* 0x000fe20000000f00 */
[----:B------:R-:W-:Y:S06]  /*0ee0*/  BRA.U UP0, `(.L_x_9) ;  /* 0xfffffffd00b47547 */ /* 0x000fec000b83ffff */
.L_x_8:
[----:B------:R-:W-:-:S13]  /*0ef0*/  ISETP.NE.AND P0, PT, RZ, UR8, PT ;  /* 0x00000008ff007c0c */ /* 0x000fda000bf05270 */
[----:B------:R-:W-:Y:S05]  /*0f00*/  @!P0 EXIT ;  /* 0x000000000000894d */ /* 0x000fea0003800000 */
[----:B------:R-:W0:Y:S01]  /*0f10*/  LDCU.64 UR6, c[0x0][0x388] ;  /* 0x00007100ff0677ac */ /* 0x000e220008000a00 */
[----:B------:R-:W-:Y:S02]  /*0f20*/  UIADD3 UR8, UPT, UPT, -UR8, URZ, URZ ;  /* 0x000000ff08087290 */ /* 0x000fe4000fffe1ff */
[----:B0-----:R-:W-:-:S12]  /*0f30*/  UIMAD.WIDE.U32 UR4, UR4, 0x4, UR6 ;  /* 0x00000004040478a5 */ /* 0x001fd8000f8e0006 */
.L_x_13:
[----:B------:R-:W-:Y:S01]  /*0f40*/  MOV R4, UR4 ;  /* 0x0000000400047c02 */ /* 0x000fe20008000f00 */
[----:B------:R-:W-:-:S05]  /*0f50*/  IMAD.U32 R5, RZ, RZ, UR5 ;  /* 0x00000005ff057e24 */ /* 0x000fca000f8e00ff */
[----:B------:R-:W1:Y:S01]  /*0f60*/  LDG.E R4, desc[UR10][R4.64] ;  /* 0x0000000a04047981 */ /* 0x000e62000c1e1900 */
[----:B------:R-:W-:Y:S02]  /*0f70*/  UIADD3 UR4, UP0, UPT, UR4, 0x4, URZ ;  /* 0x0000000404047890 */ /* 0x000fe4000ff1e0ff */
[----:B------:R-:W-:Y:S02]  /*0f80*/  UIADD3 UR8, UPT, UPT, UR8, 0x1, URZ ;  /* 0x0000000108087890 */ /* 0x000fe4000fffe0ff */
[----:B------:R-:W-:Y:S02]  /*0f90*/  UIADD3.X UR5, UPT, UPT, URZ, UR5, URZ, UP0, !UPT ;  /* 0x00000005ff057290 */ /* 0x000fe400087fe4ff */
[----:B------:R-:W-:Y:S01]  /*0fa0*/  UISETP.NE.AND UP0, UPT, UR8, URZ, UPT ;  /* 0x000000ff0800728c */ /* 0x000fe2000bf05270 */
[----:B01-345:R-:W-:-:S05]  /*0fb0*/  FADD R7, R4, R7 ;  /* 0x0000000704077221 */ /* 0x03bfca0000000000 */
[----:B------:R0:W-:Y:S03]  /*0fc0*/  STG.E desc[UR10][R2.64], R7 ;  /* 0x0000000702007986 */ /* 0x0001e6000c10190a */
[----:B------:R-:W-:Y:S05]  /*0fd0*/  BRA.U UP0, `(.L_x_13) ;  /* 0xfffffffd00d87547 */ /* 0x000fea000b83ffff */
[----:B------:R-:W-:Y:S05]  /*0fe0*/  EXIT ;  /* 0x000000000000794d */ /* 0x000fea0003800000 */
        .weak           $__internal_0_$__cuda_sm20_sqrt_rn_f32_slowpath
        .type           $__internal_0_$__cuda_sm20_sqrt_rn_f32_slowpath,@function
        .size           $__internal_0_$__cuda_sm20_sqrt_rn_f32_slowpath,($__internal_1_$__cuda_sm3x_div_rn_noftz_f32_slowpath - $__internal_0_$__cuda_sm20_sqrt_rn_f32_slowpath)
$__internal_0_$__cuda_sm20_sqrt_rn_f32_slowpath:
[----:B------:R-:W-:-:S13]  /*0ff0*/  LOP3.LUT P0, RZ, R0, 0x7fffffff, RZ, 0xc0, !PT ;  /* 0x7fffffff00ff7812 */ /* 0x000fda000780c0ff */
[----:B------:R-:W-:Y:S01]  /*1000*/  @!P0 MOV R3, R0 ;  /* 0x0000000000038202 */ /* 0x000fe20000000f00 */
[----:B------:R-:W-:Y:S06]  /*1010*/  @!P0 BRA `(.L_x_14) ;  /* 0x0000000000408947 */ /* 0x000fec0003800000 */
[----:B------:R-:W-:-:S13]  /*1020*/  FSETP.GEU.FTZ.AND P0, PT, R0, RZ, PT ;  /* 0x000000ff0000720b */ /* 0x000fda0003f1e000 */
[----:B------:R-:W-:Y:S01]  /*1030*/  @!P0 MOV R3, 0x7fffffff ;  /* 0x7fffffff00038802 */ /* 0x000fe20000000f00 */
[----:B------:R-:W-:Y:S06]  /*1040*/  @!P0 BRA `(.L_x_14) ;  /* 0x0000000000348947 */ /* 0x000fec0003800000 */
[----:B------:R-:W-:-:S13]  /*1050*/  FSETP.GTU.FTZ.AND P0, PT, |R0|, +INF , PT ;  /* 0x7f8000000000780b */ /* 0x000fda0003f1c200 */
[----:B------:R-:W-:Y:S01]  /*1060*/  @P0 FADD.FTZ R3, R0, 1 ;  /* 0x3f80000000030421 */ /* 0x000fe20000010000 */
[----:B------:R-:W-:Y:S06]  /*1070*/  @P0 BRA `(.L_x_14) ;  /* 0x0000000000280947 */ /* 0x000fec0003800000 */
[----:B------:R-:W-:-:S13]  /*1080*/  FSETP.NEU.FTZ.AND P0, PT, |R0|, +INF , PT ;  /* 0x7f8000000000780b */ /* 0x000fda0003f1d200 */
[----:B------:R-:W-:-:S04]  /*1090*/  @P0 FFMA R5, R0, 1.84467440737095516160e+19, RZ ;  /* 0x5f80000000050823 */ /* 0x000fc800000000ff */
[----:B------:R-:W0:Y:S02]  /*10a0*/  @P0 MUFU.RSQ R6, R5 ;  /* 0x0000000500060308 */ /* 0x000e240000001400 */
[----:B0-----:R-:W-:Y:S01]  /*10b0*/  @P0 FMUL.FTZ R8, R5, R6 ;  /* 0x0000000605080220 */ /* 0x001fe20000410000 */
[----:B------:R-:W-:-:S03]  /*10c0*/  @P0 FMUL.FTZ R6, R6, 0.5 ;  /* 0x3f00000006060820 */ /* 0x000fc60000410000 */
[----:B------:R-:W-:-:S04]  /*10d0*/  @P0 FADD.FTZ R3, -R8, -RZ ;  /* 0x800000ff08030221 */ /* 0x000fc80000010100 */
[----:B------:R-:W-:Y:S01]  /*10e0*/  @P0 FFMA R7, R8, R3, R5 ;  /* 0x0000000308070223 */ /* 0x000fe20000000005 */
[----:B------:R-:W-:-:S03]  /*10f0*/  @!P0 IMAD.MOV.U32 R3, RZ, RZ, R0 ;  /* 0x000000ffff038224 */ /* 0x000fc600078e0000 */
[----:B------:R-:W-:-:S04]  /*1100*/  @P0 FFMA R6, R7, R6, R8 ;  /* 0x0000000607060223 */ /* 0x000fc80000000008 */
[----:B------:R-:W-:-:S07]  /*1110*/  @P0 FMUL.FTZ R3, R6, 2.3283064365386962891e-10 ;  /* 0x2f80000006030820 */ /* 0x000fce0000410000 */
.L_x_14:
[----:B------:R-:W-:Y:S01]  /*1120*/  HFMA2 R7, -RZ, RZ, 0, 0 ;  /* 0x00000000ff077431 */ /* 0x000fe200000001ff */
[----:B------:R-:W-:-:S04]  /*1130*/  MOV R6, R9 ;  /* 0x0000000900067202 */ /* 0x000fc80000000f00 */
[----:B------:R-:W-:Y:S05]  /*1140*/  RET.REL.NODEC R6 `(_Z5ErroriPfS_S_PiS_i) ;  /* 0xffffffec06ac7950 */ /* 0x000fea0003c3ffff */
        .weak           $__internal_1_$__cuda_sm3x_div_rn_noftz_f32_slowpath
        .type           $__internal_1_$__cuda_sm3x_div_rn_noftz_f32_slowpath,@function
        .size           $__internal_1_$__cuda_sm3x_div_rn_noftz_f32_slowpath,(.L_x_73 - $__internal_1_$__cuda_sm3x_div_rn_noftz_f32_slowpath)
$__internal_1_$__cuda_sm3x_div_rn_noftz_f32_slowpath:
[--C-:B------:R-:W-:Y:S01]  /*1150*/  SHF.R.U32.HI R7, RZ, 0x17, R3.reuse ;  /* 0x00000017ff077819 */ /* 0x100fe20000011603 */
[----:B------:R-:W-:Y:S01]  /*1160*/  IMAD.MOV.U32 R9, RZ, RZ, R3 ;  /* 0x000000ffff097224 */ /* 0x000fe200078e0003 */
[----:B------:R-:W-:Y:S02]  /*1170*/  SHF.R.U32.HI R5, RZ, 0x17, R0 ;  /* 0x00000017ff057819 */ /* 0x000fe40000011600 */
[----:B------:R-:W-:Y:S02]  /*1180*/  LOP3.LUT R7, R7, 0xff, RZ, 0xc0, !PT ;  /* 0x000000ff07077812 */ /* 0x000fe400078ec0ff */
[----:B------:R-:W-:Y:S02]  /*1190*/  LOP3.LUT R5, R5, 0xff, RZ, 0xc0, !PT ;  /* 0x000000ff05057812 */ /* 0x000fe400078ec0ff */
[----:B------:R-:W-:Y:S01]  /*11a0*/  MOV R8, R0 ;  /* 0x0000000000087202 */ /* 0x000fe20000000f00 */
[----:B------:R-:W-:Y:S01]  /*11b0*/  VIADD R12, R7, 0xffffffff ;  /* 0xffffffff070c7836 */ /* 0x000fe20000000000 */
[----:B------:R-:W-:-:S04]  /*11c0*/  IADD3 R11, PT, PT, R5, -0x1, RZ ;  /* 0xffffffff050b7810 */ /* 0x000fc80007ffe0ff */
[----:B------:R-:W-:-:S04]  /*11d0*/  ISETP.GT.U32.AND P0, PT, R12, 0xfd, PT ;  /* 0x000000fd0c00780c */ /* 0x000fc80003f04070 */
[----:B------:R-:W-:-:S13]  /*11e0*/  ISETP.GT.U32.OR P0, PT, R11, 0xfd, P0 ;  /* 0x000000fd0b00780c */ /* 0x000fda0000704470 */
[----:B------:R-:W-:Y:S01]  /*11f0*/  @!P0 MOV R10, RZ ;  /* 0x000000ff000a8202 */ /* 0x000fe20000000f00 */
[----:B------:R-:W-:Y:S06]  /*1200*/  @!P0 BRA `(.L_x_15) ;  /* 0x00000000005c8947 */ /* 0x000fec0003800000 */
[----:B------:R-:W-:Y:S02]  /*1210*/  FSETP.GTU.FTZ.AND P0, PT, |R0|, +INF , PT ;  /* 0x7f8000000000780b */ /* 0x000fe40003f1c200 */
[----:B------:R-:W-:-:S04]  /*1220*/  FSETP.GTU.FTZ.AND P1, PT, |R3|, +INF , PT ;  /* 0x7f8000000300780b */ /* 0x000fc80003f3c200 */
[----:B------:R-:W-:-:S13]  /*1230*/  PLOP3.LUT P0, PT, P0, P1, PT, 0xf8, 0x8f ;  /* 0x00000000008f781c */ /* 0x000fda0000703f70 */
[----:B------:R-:W-:Y:S05]  /*1240*/  @P0 BRA `(.L_x_16) ;  /* 0x0000000400440947 */ /* 0x000fea0003800000 */
[----:B------:R-:W-:-:S13]  /*1250*/  LOP3.LUT P0, RZ, R9, 0x7fffffff, R8, 0xc8, !PT ;  /* 0x7fffffff09ff7812 */ /* 0x000fda000780c808 */
[----:B------:R-:W-:Y:S05]  /*1260*/  @!P0 BRA `(.L_x_17) ;  /* 0x0000000400348947 */ /* 0x000fea0003800000 */
[C---:B------:R-:W-:Y:S02]  /*1270*/  FSETP.NEU.FTZ.AND P2, PT, |R0|.reuse, +INF , PT ;  /* 0x7f8000000000780b */ /* 0x040fe40003f5d200 */
[----:B------:R-:W-:Y:S02]  /*1280*/  FSETP.NEU.FTZ.AND P1, PT, |R3|, +INF , PT ;  /* 0x7f8000000300780b */ /* 0x000fe40003f3d200 */
[----:B------:R-:W-:-:S11]  /*1290*/  FSETP.NEU.FTZ.AND P0, PT, |R0|, +INF , PT ;  /* 0x7f8000000000780b */ /* 0x000fd60003f1d200 */
[----:B------:R-:W-:Y:S05]  /*12a0*/  @!P1 BRA !P2, `(.L_x_17) ;  /* 0x0000000400249947 */ /* 0x000fea0005000000 */
[----:B------:R-:W-:-:S04]  /*12b0*/  LOP3.LUT P2, RZ, R8, 0x7fffffff, RZ, 0xc0, !PT ;  /* 0x7fffffff08ff7812 */ /* 0x000fc8000784c0ff */
[----:B------:R-:W-:-:S13]  /*12c0*/  PLOP3.LUT P1, PT, P1, P2, PT, 0x2f, 0xf2 ;  /* 0x0000000000f2781c */ /* 0x000fda0000f24577 */
[----:B------:R-:W-:Y:S05]  /*12d0*/  @P1 BRA `(.L_x_18) ;  /* 0x0000000400101947 */ /* 0x000fea0003800000 */
[----:B------:R-:W-:-:S04]  /*12e0*/  LOP3.LUT P1, RZ, R9, 0x7fffffff, RZ, 0xc0, !PT ;  /* 0x7fffffff09ff7812 */ /* 0x000fc8000782c0ff */
[----:B------:R-:W-:-:S13]  /*12f0*/  PLOP3.LUT P0, PT, P0, P1, PT, 0x2f, 0xf2 ;  /* 0x0000000000f2781c */ /* 0x000fda0000702577 */
[----:B------:R-:W-:Y:S05]  /*1300*/  @P0 BRA `(.L_x_19) ;  /* 0x0000000000f80947 */ /* 0x000fea0003800000 */
[----:B------:R-:W-:Y:S02]  /*1310*/  ISETP.GE.AND P0, PT, R11, RZ, PT ;  /* 0x000000ff0b00720c */ /* 0x000fe40003f06270 */
[----:B------:R-:W-:-:S11]  /*1320*/  ISETP.GE.AND P1, PT, R12, RZ, PT ;  /* 0x000000ff0c00720c */ /* 0x000fd60003f26270 */
[----:B------:R-:W-:Y:S01]  /*1330*/  @P0 MOV R10, RZ ;  /* 0x000000ff000a0202 */ /* 0x000fe20000000f00 */
[----:B------:R-:W-:Y:S02]  /*1340*/  @!P0 IMAD.MOV.U32 R10, RZ, RZ, -0x40 ;  /* 0xffffffc0ff0a8424 */ /* 0x000fe400078e00ff */
[----:B------:R-:W-:Y:S01]  /*1350*/  @!P0 FFMA R8, R0, 1.84467440737095516160e+19, RZ ;  /* 0x5f80000000088823 */ /* 0x000fe200000000ff */
[----:B------:R-:W-:Y:S02]  /*1360*/  @!P1 FFMA R9, R3, 1.84467440737095516160e+19, RZ ;  /* 0x5f80000003099823 */ /* 0x000fe400000000ff */
[----:B------:R-:W-:-:S07]  /*1370*/  @!P1 IADD3 R10, PT, PT, R10, 0x40, RZ ;  /* 0x000000400a0a9810 */ /* 0x000fce0007ffe0ff */
.L_x_15:
[----:B------:R-:W-:Y:S02]  /*1380*/  LEA R0, R7, 0xc0800000, 0x17 ;  /* 0xc080000007007811 */ /* 0x000fe400078eb8ff */
[----:B------:R-:W-:Y:S02]  /*1390*/  IADD3 R5, PT, PT, R5, -0x7f, RZ ;  /* 0xffffff8105057810 */ /* 0x000fe40007ffe0ff */
[----:B------:R-:W-:-:S03]  /*13a0*/  IADD3 R9, PT, PT, -R0, R9, RZ ;  /* 0x0000000900097210 */ /* 0x000fc60007ffe1ff */
[----:B------:R-:W-:Y:S01]  /*13b0*/  IMAD R0, R5, -0x800000, R8 ;  /* 0xff80000005007824 */ /* 0x000fe200078e0208 */
[----:B------:R-:W0:Y:S01]  /*13c0*/  MUFU.RCP R3, R9 ;  /* 0x0000000900037308 */ /* 0x000e220000001000 */
[----:B------:R-:W-:Y:S01]  /*13d0*/  FADD.FTZ R11, -R9, -RZ ;  /* 0x800000ff090b7221 */ /* 0x000fe20000010100 */
[----:B------:R-:W-:-:S05]  /*13e0*/  IADD3 R5, PT, PT, R5, 0x7f, -R7 ;  /* 0x0000007f05057810 */ /* 0x000fca0007ffe807 */
[----:B------:R-:W-:Y:S02]  /*13f0*/  IMAD.IADD R5, R5, 0x1, R10 ;  /* 0x0000000105057824 */ /* 0x000fe400078e020a */
[----:B0-----:R-:W-:-:S04]  /*1400*/  FFMA R12, R3, R11, 1 ;  /* 0x3f800000030c7423 */ /* 0x001fc8000000000b */
[----:B------:R-:W-:-:S04]  /*1410*/  FFMA R12, R3, R12, R3 ;  /* 0x0000000c030c7223 */ /* 0x000fc80000000003 */
[----:B------:R-:W-:-:S04]  /*1420*/  FFMA R3, R0, R12, RZ ;  /* 0x0000000c00037223 */ /* 0x000fc800000000ff */
[----:B------:R-:W-:-:S04]  /*1430*/  FFMA R8, R11, R3, R0 ;  /* 0x000000030b087223 */ /* 0x000fc80000000000 */
[----:B------:R-:W-:-:S04]  /*1440*/  FFMA R13, R12, R8, R3 ;  /* 0x000000080c0d7223 */ /* 0x000fc80000000003 */
[----:B------:R-:W-:-:S04]  /*1450*/  FFMA R8, R11, R13, R0 ;  /* 0x0000000d0b087223 */ /* 0x000fc80000000000 */
[----:B------:R-:W-:-:S05]  /*1460*/  FFMA R0, R12, R8, R13 ;  /* 0x000000080c007223 */ /* 0x000fca000000000d */
[----:B------:R-:W-:-:S04]  /*1470*/  SHF.R.U32.HI R3, RZ, 0x17, R0 ;  /* 0x00000017ff037819 */ /* 0x000fc80000011600 */
[----:B------:R-:W-:-:S04]  /*1480*/  LOP3.LUT R3, R3, 0xff, RZ, 0xc0, !PT ;  /* 0x000000ff03037812 */ /* 0x000fc800078ec0ff */
[----:B------:R-:W-:-:S04]  /*1490*/  IADD3 R7, PT, PT, R3, R5, RZ ;  /* 0x0000000503077210 */ /* 0x000fc80007ffe0ff */
[----:B------:R-:W-:-:S04]  /*14a0*/  IADD3 R3, PT, PT, R7, -0x1, RZ ;  /* 0xffffffff07037810 */ /* 0x000fc80007ffe0ff */
[----:B------:R-:W-:-:S13]  /*14b0*/  ISETP.GE.U32.AND P0, PT, R3, 0xfe, PT ;  /* 0x000000fe0300780c */ /* 0x000fda0003f06070 */
[----:B------:R-:W-:Y:S05]  /*14c0*/  @!P0 BRA `(.L_x_20) ;  /* 0x0000000000808947 */ /* 0x000fea0003800000 */
[----:B------:R-:W-:-:S13]  /*14d0*/  ISETP.GT.AND P0, PT, R7, 0xfe, PT ;  /* 0x000000fe0700780c */ /* 0x000fda0003f04270 */
[----:B------:R-:W-:Y:S05]  /*14e0*/  @P0 BRA `(.L_x_21) ;  /* 0x00000000006c0947 */ /* 0x000fea0003800000 */
[----:B------:R-:W-:-:S13]  /*14f0*/  ISETP.GE.AND P0, PT, R7, 0x1, PT ;  /* 0x000000010700780c */ /* 0x000fda0003f06270 */
[----:B------:R-:W-:Y:S05]  /*1500*/  @P0 BRA `(.L_x_22) ;  /* 0x0000000000980947 */ /* 0x000fea0003800000 */
[----:B------:R-:W-:Y:S02]  /*1510*/  ISETP.GE.AND P0, PT, R7, -0x18, PT ;  /* 0xffffffe80700780c */ /* 0x000fe40003f06270 */
[----:B------:R-:W-:-:S11]  /*1520*/  LOP3.LUT R0, R0, 0x80000000, RZ, 0xc0, !PT ;  /* 0x8000000000007812 */ /* 0x000fd600078ec0ff */
[----:B------:R-:W-:Y:S05]  /*1530*/  @!P0 BRA `(.L_x_22) ;  /* 0x00000000008c8947 */ /* 0x000fea0003800000 */
[CCC-:B------:R-:W-:Y:S01]  /*1540*/  FFMA.RZ R3, R12.reuse, R8.reuse, R13.reuse ;  /* 0x000000080c037223 */ /* 0x1c0fe2000000c00d */
[C---:B------:R-:W-:Y:S02]  /*1550*/  IADD3 R10, PT, PT, R7.reuse, 0x20, RZ ;  /* 0x00000020070a7810 */ /* 0x040fe40007ffe0ff */
[----:B------:R-:W-:Y:S02]  /*1560*/  ISETP.NE.AND P2, PT, R7, RZ, PT ;  /* 0x000000ff0700720c */ /* 0x000fe40003f45270 */
[----:B------:R-:W-:Y:S01]  /*1570*/  LOP3.LUT R5, R3, 0x7fffff, RZ, 0xc0, !PT ;  /* 0x007fffff03057812 */ /* 0x000fe200078ec0ff */
[CCC-:B------:R-:W-:Y:S01]  /*1580*/  FFMA.RP R3, R12.reuse, R8.reuse, R13.reuse ;  /* 0x000000080c037223 */ /* 0x1c0fe2000000800d */
[----:B------:R-:W-:Y:S01]  /*1590*/  FFMA.RM R8, R12, R8, R13 ;  /* 0x000000080c087223 */ /* 0x000fe2000000400d */
[----:B------:R-:W-:Y:S01]  /*15a0*/  ISETP.NE.AND P1, PT, R7, RZ, PT ;  /* 0x000000ff0700720c */ /* 0x000fe20003f25270 */
[----:B------:R-:W-:Y:S01]  /*15b0*/  IMAD.MOV R7, RZ, RZ, -R7 ;  /* 0x000000ffff077224 */ /* 0x000fe200078e0a07 */
[----:B------:R-:W-:-:S02]  /*15c0*/  LOP3.LUT R5, R5, 0x800000, RZ, 0xfc, !PT ;  /* 0x0080000005057812 */ /* 0x000fc400078efcff */
[----:B------:R-:W-:Y:S02]  /*15d0*/  FSETP.NEU.FTZ.AND P0, PT, R3, R8, PT ;  /* 0x000000080300720b */ /* 0x000fe40003f1d000 */
[----:B------:R-:W-:Y:S02]  /*15e0*/  SHF.L.U32 R10, R5, R10, RZ ;  /* 0x0000000a050a7219 */ /* 0x000fe400000006ff */
[----:B------:R-:W-:Y:S02]  /*15f0*/  SEL R8, R7, RZ, P2 ;  /* 0x000000ff07087207 */ /* 0x000fe40001000000 */
[----:B------:R-:W-:Y:S02]  /*1600*/  ISETP.NE.AND P1, PT, R10, RZ, P1 ;  /* 0x000000ff0a00720c */ /* 0x000fe40000f25270 */
[----:B------:R-:W-:Y:S02]  /*1610*/  SHF.R.U32.HI R8, RZ, R8, R5 ;  /* 0x00000008ff087219 */ /* 0x000fe40000011605 */
[----:B------:R-:W-:-:S02]  /*1620*/  PLOP3.LUT P0, PT, P0, P1, PT, 0xf8, 0x8f ;  /* 0x00000000008f781c */ /* 0x000fc40000703f70 */
[----:B------:R-:W-:Y:S02]  /*1630*/  SHF.R.U32.HI R10, RZ, 0x1, R8 ;  /* 0x00000001ff0a7819 */ /* 0x000fe40000011608 */
[----:B------:R-:W-:-:S04]  /*1640*/  SEL R3, RZ, 0x1, !P0 ;  /* 0x00000001ff037807 */ /* 0x000fc80004000000 */
[----:B------:R-:W-:-:S04]  /*1650*/  LOP3.LUT R3, R3, 0x1, R10, 0xf8, !PT ;  /* 0x0000000103037812 */ /* 0x000fc800078ef80a */
[----:B------:R-:W-:-:S04]  /*1660*/  LOP3.LUT R3, R3, R8, RZ, 0xc0, !PT ;  /* 0x0000000803037212 */ /* 0x000fc800078ec0ff */
[----:B------:R-:W-:-:S04]  /*1670*/  IADD3 R3, PT, PT, R10, R3, RZ ;  /* 0x000000030a037210 */ /* 0x000fc80007ffe0ff */
[----:B------:R-:W-:Y:S01]  /*1680*/  LOP3.LUT R0, R3, R0, RZ, 0xfc, !PT ;  /* 0x0000000003007212 */ /* 0x000fe200078efcff */
[----:B------:R-:W-:Y:S06]  /*1690*/  BRA `(.L_x_22) ;  /* 0x0000000000347947 */ /* 0x000fec0003800000 */
.L_x_21:
[----:B------:R-:W-:-:S04]  /*16a0*/  LOP3.LUT R0, R0, 0x80000000, RZ, 0xc0, !PT ;  /* 0x8000000000007812 */ /* 0x000fc800078ec0ff */
[----:B------:R-:W-:Y:S01]  /*16b0*/  LOP3.LUT R0, R0, 0x7f800000, RZ, 0xfc, !PT ;  /* 0x7f80000000007812 */ /* 0x000fe200078efcff */
[----:B------:R-:W-:Y:S06]  /*16c0*/  BRA `(.L_x_22) ;  /* 0x0000000000287947 */ /* 0x000fec0003800000 */
.L_x_20:
[----:B------:R-:W-:Y:S01]  /*16d0*/  LEA R0, R5, R0, 0x17 ;  /* 0x0000000005007211 */ /* 0x000fe200078eb8ff */
[----:B------:R-:W-:Y:S06]  /*16e0*/  BRA `(.L_x_22) ;  /* 0x0000000000207947 */ /* 0x000fec0003800000 */
.L_x_19:
[----:B------:R-:W-:-:S04]  /*16f0*/  LOP3.LUT R0, R9, 0x80000000, R8, 0x48, !PT ;  /* 0x8000000009007812 */ /* 0x000fc800078e4808 */
[----:B------:R-:W-:Y:S01]  /*1700*/  LOP3.LUT R0, R0, 0x7f800000, RZ, 0xfc, !PT ;  /* 0x7f80000000007812 */ /* 0x000fe200078efcff */
[----:B------:R-:W-:Y:S06]  /*1710*/  BRA `(.L_x_22) ;  /* 0x0000000000147947 */ /* 0x000fec0003800000 */
.L_x_18:
[----:B------:R-:W-:Y:S01]  /*1720*/  LOP3.LUT R0, R9, 0x80000000, R8, 0x48, !PT ;  /* 0x8000000009007812 */ /* 0x000fe200078e4808 */
[----:B------:R-:W-:Y:S06]  /*1730*/  BRA `(.L_x_22) ;  /* 0x00000000000c7947 */ /* 0x000fec0003800000 */
.L_x_17:
[----:B------:R-:W0:Y:S01]  /*1740*/  MUFU.RSQ R0, -QNAN ;  /* 0xffc0000000007908 */ /* 0x000e220000001400 */
[----:B------:R-:W-:Y:S05]  /*1750*/  BRA `(.L_x_22) ;  /* 0x0000000000047947 */ /* 0x000fea0003800000 */
.L_x_16:
[----:B------:R-:W-:-:S07]  /*1760*/  FADD.FTZ R0, R0, R3 ;  /* 0x0000000300007221 */ /* 0x000fce0000010000 */
.L_x_22:
[----:B------:R-:W-:-:S04]  /*1770*/  HFMA2 R7, -RZ, RZ, 0, 0 ;  /* 0x00000000ff077431 */ /* 0x000fc800000001ff */
[----:B0-----:R-:W-:Y:S05]  /*1780*/  RET.REL.NODEC R6 `(_Z5ErroriPfS_S_PiS_i) ;  /* 0xffffffe8061c7950 */ /* 0x001fea0003c3ffff */
.L_x_23:
[----:B------:R-:W-:-:S00]  /*1790*/  BRA `(.L_x_23) ;  /* 0xfffffffc00fc7947 */ /* 0x000fc0000383ffff */
[----:B------:R-:W-:-:S00]  /*17a0*/  NOP ;  /* 0x0000000000007918 */ /* 0x000fc00000000000 */
        /* <DEDUP_REMOVED lines=13> */
.L_x_73:


//--------------------- .text._Z3RyTPfS_S_S_      --------------------------
	.section	.text._Z3RyTPfS_S_S_,"ax",@progbits
	.align	128
        .global         _Z3RyTPfS_S_S_
        .type           _Z3RyTPfS_S_S_,@function
        .size           _Z3RyTPfS_S_S_,(.L_x_77 - _Z3RyTPfS_S_S_)
        .other          _Z3RyTPfS_S_S_,@"STO_CUDA_ENTRY STV_DEFAULT"
_Z3RyTPfS_S_S_:
.text._Z3RyTPfS_S_S_:
[----:B------:R-:W-:Y:S01]  /*0000*/  LDC R1, c[0x0][0x37c] ;  /* 0x0000df00ff017b82 */ /* 0x000fe20000000800 */
[----:B------:R-:W0:Y:S07]  /*0010*/  S2R R5, SR_TID.X ;  /* 0x0000000000057919 */ /* 0x000e2e0000002100 */
[----:B------:R-:W0:Y:S01]  /*0020*/  S2UR UR6, SR_CTAID.X ;  /* 0x00000000000679c3 */ /* 0x000e220000002500 */
[----:B------:R-:W1:Y:S07]  /*0030*/  LDCU.64 UR4, c[0x0][0x358] ;  /* 0x00006b00ff0477ac */ /* 0x000e6e0008000a00 */
[----:B------:R-:W0:Y:S08]  /*0040*/  LDC R0, c[0x0][0x360] ;  /* 0x0000d800ff007b82 */ /* 0x000e300000000800 */
[----:B------:R-:W2:Y:S08]  /*0050*/  LDC.64 R6, c[0x0][0x390] ;  /* 0x0000e400ff067b82 */ /* 0x000eb00000000a00 */
[----:B------:R-:W3:Y:S01]  /*0060*/  LDC.64 R2, c[0x0][0x380] ;  /* 0x0000e000ff027b82 */ /* 0x000ee20000000a00 */
[----:B0-----:R-:W-:-:S07]  /*0070*/  IMAD R0, R0, UR6, R5 ;  /* 0x0000000600007c24 */ /* 0x001fce000f8e0205 */
[----:B------:R-:W0:Y:S01]  /*0080*/  LDC.64 R8, c[0x0][0x398] ;  /* 0x0000e600ff087b82 */ /* 0x000e220000000a00 */
[----:B------:R-:W-:-:S07]  /*0090*/  LEA R11, R0, R0, 0x1 ;  /* 0x00000000000b7211 */ /* 0x000fce00078e08ff */
[----:B------:R-:W4:Y:S01]  /*00a0*/  LDC.64 R4, c[0x0][0x388] ;  /* 0x0000e200ff047b82 */ /* 0x000f220000000a00 */
[----:B--2---:R-:W-:-:S05]  /*00b0*/  IMAD.WIDE R6, R11, 0x4, R6 ;  /* 0x000000040b067825 */ /* 0x004fca00078e0206 */
[----:B-1----:R-:W2:Y:S04]  /*00c0*/  LDG.E R15, desc[UR4][R6.64+0x4] ;  /* 0x00000404060f7981 */ /* 0x002ea8000c1e1900 */
[----:B---3--:R-:W2:Y:S04]  /*00d0*/  LDG.E R10, desc[UR4][R2.64+0xc] ;  /* 0x00000c04020a7981 */ /* 0x008ea8000c1e1900 */
[----:B------:R-:W3:Y:S04]  /*00e0*/  LDG.E R0, desc[UR4][R2.64] ;  /* 0x0000000402007981 */ /* 0x000ee8000c1e1900 */
[----:B------:R-:W3:Y:S04]  /*00f0*/  LDG.E R13, desc[UR4][R6.64] ;  /* 0x00000004060d7981 */ /* 0x000ee8000c1e1900 */
[----:B------:R-:W5:Y:S04]  /*0100*/  LDG.E R17, desc[UR4][R2.64+0x18] ;  /* 0x0000180402117981 */ /* 0x000f68000c1e1900 */
[----:B------:R-:W5:Y:S04]  /*0110*/  LDG.E R12, desc[UR4][R6.64+0x8] ;  /* 0x00000804060c7981 */ /* 0x000f68000c1e1900 */
[----:B----4-:R-:W4:Y:S01]  /*0120*/  LDG.E R19, desc[UR4][R4.64] ;  /* 0x0000000404137981 */ /* 0x010f22000c1e1900 */
[----:B0-----:R-:W-:-:S04]  /*0130*/  IMAD.WIDE R8, R11, 0x4, R8 ;  /* 0x000000040b087825 */ /* 0x001fc800078e0208 */
[----:B--2---:R-:W-:-:S04]  /*0140*/  FMUL R15, R10, R15 ;  /* 0x0000000f0a0f7220 */ /* 0x004fc80000400000 */
[----:B---3--:R-:W-:-:S04]  /*0150*/  FFMA R0, R0, R13, R15 ;  /* 0x0000000d00007223 */ /* 0x008fc8000000000f */
[----:B-----5:R-:W-:-:S04]  /*0160*/  FFMA R0, R17, R12, R0 ;  /* 0x0000000c11007223 */ /* 0x020fc80000000000 */
[----:B----4-:R-:W-:-:S05]  /*0170*/  FADD R19, R0, R19 ;  /* 0x0000001300137221 */ /* 0x010fca0000000000 */
[----:B------:R-:W-:Y:S04]  /*0180*/  STG.E desc[UR4][R8.64], R19 ;  /* 0x0000001308007986 */ /* 0x000fe8000c101904 */
[----:B------:R-:W2:Y:S04]  /*0190*/  LDG.E R10, desc[UR4][R2.64+0x10] ;  /* 0x00001004020a7981 */ /* 0x000ea8000c1e1900 */
[----:B------:R-:W2:Y:S04]  /*01a0*/  LDG.E R13, desc[UR4][R6.64+0x4] ;  /* 0x00000404060d7981 */ /* 0x000ea8000c1e1900 */
[----:B------:R-:W3:Y:S04]  /*01b0*/  LDG.E R0, desc[UR4][R2.64+0x4] ;  /* 0x0000040402007981 */ /* 0x000ee8000c1e1900 */
[----:B------:R-:W3:Y:S04]  /*01c0*/  LDG.E R11, desc[UR4][R6.64] ;  /* 0x00000004060b7981 */ /* 0x000ee8000c1e1900 */
[----:B------:R-:W4:Y:S04]  /*01d0*/  LDG.E R15, desc[UR4][R2.64+0x1c] ;  /* 0x00001c04020f7981 */ /* 0x000f28000c1e1900 */
[----:B------:R-:W4:Y:S04]  /*01e0*/  LDG.E R12, desc[UR4][R6.64+0x8] ;  /* 0x00000804060c7981 */ /* 0x000f28000c1e1900 */
[----:B------:R-:W5:Y:S01]  /*01f0*/  LDG.E R17, desc[UR4][R4.64+0x4] ;  /* 0x0000040404117981 */ /* 0x000f62000c1e1900 */
[----:B--2---:R-:W-:-:S04]  /*0200*/  FMUL R13, R10, R13 ;  /* 0x0000000d0a0d7220 */ /* 0x004fc80000400000 */
[----:B---3--:R-:W-:-:S04]  /*0210*/  FFMA R0, R0, R11, R13 ;  /* 0x0000000b00007223 */ /* 0x008fc8000000000d */
[----:B----4-:R-:W-:-:S04]  /*0220*/  FFMA R0, R15, R12, R0 ;  /* 0x0000000c0f007223 */ /* 0x010fc80000000000 */
[----:B-----5:R-:W-:-:S05]  /*0230*/  FADD R17, R0, R17 ;  /* 0x0000001100117221 */ /* 0x020fca0000000000 */
        /* <DEDUP_REMOVED lines=12> */
[----:B------:R-:W-:Y:S01]  /*0300*/  STG.E desc[UR4][R8.64+0x8], R11 ;  /* 0x0000080b08007986 */ /* 0x000fe2000c101904 */
[----:B------:R-:W-:Y:S05]  /*0310*/  EXIT ;  /* 0x000000000000794d */ /* 0x000fea0003800000 */
.L_x_24:
        /* <DEDUP_REMOVED lines=14> */
.L_x_77:


//--------------------- .text._Z9deviationPfS_PiS_S_S_S_ --------------------------
	.section	.text._Z9deviationPfS_PiS_S_S_S_,"ax",@progbits
	.align	128
        .global         _Z9deviationPfS_PiS_S_S_S_
        .type           _Z9deviationPfS_PiS_S_S_S_,@function
        .size           _Z9deviationPfS_PiS_S_S_S_,(.L_x_78 - _Z9deviationPfS_PiS_S_S_S_)
        .other          _Z9deviationPfS_PiS_S_S_S_,@"STO_CUDA_ENTRY STV_DEFAULT"
_Z9deviationPfS_PiS_S_S_S_:
.text._Z9deviationPfS_PiS_S_S_S_:
        /* <DEDUP_REMOVED lines=9> */
[----:B------:R-:W-:-:S05]  /*0090*/  LEA R0, R7, R7, 0x1 ;  /* 0x0000000707007211 */ /* 0x000fca00078e08ff */
[----:B--2---:R-:W-:-:S05]  /*00a0*/  IMAD.WIDE R12, R0, 0x4, R12 ;  /* 0x00000004000c7825 */ /* 0x004fca00078e020c */
[----:B-1----:R-:W2:Y:S04]  /*00b0*/  LDG.E R4, desc[UR4][R12.64] ;  /* 0x000000040c047981 */ /* 0x002ea8000c1e1900 */
[----:B---3--:R-:W2:Y:S01]  /*00c0*/  LDG.E R5, desc[UR4][R10.64] ;  /* 0x000000040a057981 */ /* 0x008ea2000c1e1900 */
[----:B0-----:R-:W-:-:S04]  /*00d0*/  IMAD.WIDE R2, R0, 0x4, R2 ;  /* 0x0000000400027825 */ /* 0x001fc800078e0202 */
[----:B--2---:R-:W-:-:S05]  /*00e0*/  FADD R9, R4, -R5 ;  /* 0x8000000504097221 */ /* 0x004fca0000000000 */
[----:B------:R0:W-:Y:S04]  /*00f0*/  STG.E desc[UR4][R2.64], R9 ;  /* 0x0000000902007986 */ /* 0x0001e8000c101904 */
[----:B------:R-:W2:Y:S04]  /*0100*/  LDG.E R4, desc[UR4][R12.64+0x4] ;  /* 0x000004040c047981 */ /* 0x000ea8000c1e1900 */
[----:B------:R-:W2:Y:S01]  /*0110*/  LDG.E R5, desc[UR4][R10.64+0x4] ;  /* 0x000004040a057981 */ /* 0x000ea2000c1e1900 */
[----:B0-----:R-:W0:Y:S01]  /*0120*/  LDC.64 R8, c[0x0][0x388] ;  /* 0x0000e200ff087b82 */ /* 0x001e220000000a00 */
[----:B--2---:R-:W-:-:S07]  /*0130*/  FADD R15, R4, -R5 ;  /* 0x80000005040f7221 */ /* 0x004fce0000000000 */
[----:B------:R-:W1:Y:S01]  /*0140*/  LDC.64 R4, c[0x0][0x390] ;  /* 0x0000e400ff047b82 */ /* 0x000e620000000a00 */
[----:B------:R0:W-:Y:S04]  /*0150*/  STG.E desc[UR4][R2.64+0x4], R15 ;  /* 0x0000040f02007986 */ /* 0x0001e8000c101904 */
[----:B------:R-:W2:Y:S04]  /*0160*/  LDG.E R6, desc[UR4][R12.64+0x8] ;  /* 0x000008040c067981 */ /* 0x000ea8000c1e1900 */
[----:B------:R3:W2:Y:S02]  /*0170*/  LDG.E R17, desc[UR4][R10.64+0x8] ;  /* 0x000008040a117981 */ /* 0x0006a4000c1e1900 */
[----:B---3--:R-:W3:Y:S01]  /*0180*/  LDC.64 R10, c[0x0][0x3b0] ;  /* 0x0000ec00ff0a7b82 */ /* 0x008ee20000000a00 */
[----:B-1----:R-:W-:-:S04]  /*0190*/  IMAD.WIDE R4, R7, 0x4, R4 ;  /* 0x0000000407047825 */ /* 0x002fc800078e0204 */
[----:B--2---:R-:W-:-:S05]  /*01a0*/  FADD R17, R6, -R17 ;  /* 0x8000001106117221 */ /* 0x004fca0000000000 */
[----:B------:R1:W-:Y:S04]  /*01b0*/  STG.E desc[UR4][R2.64+0x8], R17 ;  /* 0x0000081102007986 */ /* 0x0003e8000c101904 */
[----:B------:R-:W2:Y:S01]  /*01c0*/  LDG.E R14, desc[UR4][R4.64] ;  /* 0x00000004040e7981 */ /* 0x000ea2000c1e1900 */
[----:B------:R-:W4:Y:S03]  /*01d0*/  LDC.64 R6, c[0x0][0x3a0] ;  /* 0x0000e800ff067b82 */ /* 0x000f260000000a00 */
[----:B----4-:R-:W4:Y:S01]  /*01e0*/  LDG.E R13, desc[UR4][R6.64] ;  /* 0x00000004060d7981 */ /* 0x010f22000c1e1900 */
[----:B--2---:R-:W-:-:S05]  /*01f0*/  LEA R19, R14, R14, 0x1 ;  /* 0x0000000e0e137211 */ /* 0x004fca00078e08ff */
[----:B0-----:R-:W-:-:S06]  /*0200*/  IMAD.WIDE R14, R19, 0x4, R8 ;  /* 0x00000004130e7825 */ /* 0x001fcc00078e0208 */
[----:B------:R-:W4:Y:S01]  /*0210*/  LDG.E R14, desc[UR4][R14.64] ;  /* 0x000000040e0e7981 */ /* 0x000f22000c1e1900 */
[----:B---3--:R-:W-:-:S04]  /*0220*/  IMAD.WIDE R10, R0, 0x4, R10 ;  /* 0x00000004000a7825 */ /* 0x008fc800078e020a */
[----:B----4-:R-:W-:-:S05]  /*0230*/  FADD R13, R14, -R13 ;  /* 0x8000000d0e0d7221 */ /* 0x010fca0000000000 */
[----:B------:R0:W-:Y:S04]  /*0240*/  STG.E desc[UR4][R10.64], R13 ;  /* 0x0000000d0a007986 */ /* 0x0001e8000c101904 */
[----:B------:R-:W2:Y:S04]  /*0250*/  LDG.E R0, desc[UR4][R4.64] ;  /* 0x0000000404007981 */ /* 0x000ea8000c1e1900 */
[----:B-1----:R-:W3:Y:S01]  /*0260*/  LDG.E R17, desc[UR4][R6.64+0x4] ;  /* 0x0000040406117981 */ /* 0x002ee2000c1e1900 */
[----:B--2---:R-:W-:-:S05]  /*0270*/  LEA R3, R0, R0, 0x1 ;  /* 0x0000000000037211 */ /* 0x004fca00078e08ff */
[----:B------:R-:W-:-:S06]  /*0280*/  IMAD.WIDE R2, R3, 0x4, R8 ;  /* 0x0000000403027825 */ /* 0x000fcc00078e0208 */
[----:B------:R-:W3:Y:S02]  /*0290*/  LDG.E R2, desc[UR4][R2.64+0x4] ;  /* 0x0000040402027981 */ /* 0x000ee4000c1e1900 */
[----:B---3--:R-:W-:-:S05]  /*02a0*/  FADD R17, R2, -R17 ;  /* 0x8000001102117221 */ /* 0x008fca0000000000 */
[----:B------:R-:W-:Y:S04]  /*02b0*/  STG.E desc[UR4][R10.64+0x4], R17 ;  /* 0x000004110a007986 */ /* 0x000fe8000c101904 */
[----:B------:R-:W2:Y:S04]  /*02c0*/  LDG.E R0, desc[UR4][R4.64] ;  /* 0x0000000404007981 */ /* 0x000ea8000c1e1900 */
[----:B0-----:R-:W3:Y:S01]  /*02d0*/  LDG.E R13, desc[UR4][R6.64+0x8] ;  /* 0x00000804060d7981 */ /* 0x001ee2000c1e1900 */
[----:B--2---:R-:W-:-:S05]  /*02e0*/  LEA R15, R0, R0, 0x1 ;  /* 0x00000000000f7211 */ /* 0x004fca00078e08ff */
[----:B------:R-:W-:-:S06]  /*02f0*/  IMAD.WIDE R8, R15, 0x4, R8 ;  /* 0x000000040f087825 */ /* 0x000fcc00078e0208 */
[----:B------:R-:W3:Y:S02]  /*0300*/  LDG.E R8, desc[UR4][R8.64+0x8] ;  /* 0x0000080408087981 */ /* 0x000ee4000c1e1900 */
[----:B---3--:R-:W-:-:S05]  /*0310*/  FADD R13, R8, -R13 ;  /* 0x8000000d080d7221 */ /* 0x008fca0000000000 */
[----:B------:R-:W-:Y:S01]  /*0320*/  STG.E desc[UR4][R10.64+0x8], R13 ;  /* 0x0000080d0a007986 */ /* 0x000fe2000c101904 */
[----:B------:R-:W-:Y:S05]  /*0330*/  EXIT ;  /* 0x000000000000794d */ /* 0x000fea0003800000 */
.L_x_25:
        /* <DEDUP_REMOVED lines=12> */
.L_x_78:


//--------------------- .text._Z8centroidiPfS_PiS_S_S_S_ --------------------------
	.section	.text._Z8centroidiPfS_PiS_S_S_S_,"ax",@progbits
	.align	128
        .global         _Z8centroidiPfS_PiS_S_S_S_
        .type           _Z8centroidiPfS_PiS_S_S_S_,@function
        .size           _Z8centroidiPfS_PiS_S_S_S_,(.L_x_74 - _Z8centroidiPfS_PiS_S_S_S_)
        .other          _Z8centroidiPfS_PiS_S_S_S_,@"STO_CUDA_ENTRY STV_DEFAULT"
_Z8centroidiPfS_PiS_S_S_S_:
.text._Z8centroidiPfS_PiS_S_S_S_:
        /* <DEDUP_REMOVED lines=9> */
[----:B------:R-:W4:Y:S01]  /*0090*/  LDCU UR4, c[0x0][0x380] ;  /* 0x00007000ff0477ac */ /* 0x000f220008000800 */
[----:B------:R-:W-:-:S04]  /*00a0*/  IMAD R3, R2, 0x3, RZ ;  /* 0x0000000302037824 */ /* 0x000fc800078e02ff */
[C---:B--2---:R-:W-:Y:S02]  /*00b0*/  IMAD.WIDE R12, R3.reuse, 0x4, R12 ;  /* 0x00000004030c7825 */ /* 0x044fe400078e020c */
[----:B------:R-:W2:Y:S03]  /*00c0*/  LDC.64 R10, c[0x0][0x390] ;  /* 0x0000e400ff0a7b82 */ /* 0x000ea60000000a00 */
[----:B-1----:R-:W5:Y:S01]  /*00d0*/  LDG.E R5, desc[UR6][R12.64] ;  /* 0x000000060c057981 */ /* 0x002f62000c1e1900 */
[----:B---3--:R-:W-:-:S05]  /*00e0*/  IMAD.WIDE R8, R3, 0x4, R8 ;  /* 0x0000000403087825 */ /* 0x008fca00078e0208 */
[----:B-----5:R1:W-:Y:S04]  /*00f0*/  STG.E desc[UR6][R8.64], R5 ;  /* 0x0000000508007986 */ /* 0x0203e8000c101906 */
[----:B------:R-:W3:Y:S01]  /*0100*/  LDG.E R17, desc[UR6][R12.64+0x4] ;  /* 0x000004060c117981 */ /* 0x000ee2000c1e1900 */
[----:B0-----:R-:W-:Y:S01]  /*0110*/  IMAD.WIDE R6, R2, 0x4, R6 ;  /* 0x0000000402067825 */ /* 0x001fe200078e0206 */
[----:B-1----:R-:W0:Y:S02]  /*0120*/  LDC.64 R4, c[0x0][0x3b8] ;  /* 0x0000ee00ff047b82 */ /* 0x002e240000000a00 */
[----:B---3--:R1:W-:Y:S04]  /*0130*/  STG.E desc[UR6][R8.64+0x4], R17 ;  /* 0x0000041108007986 */ /* 0x0083e8000c101906 */
[----:B------:R-:W3:Y:S04]  /*0140*/  LDG.E R19, desc[UR6][R12.64+0x8] ;  /* 0x000008060c137981 */ /* 0x000ee8000c1e1900 */
[----:B---3--:R1:W-:Y:S04]  /*0150*/  STG.E desc[UR6][R8.64+0x8], R19 ;  /* 0x0000081308007986 */ /* 0x0083e8000c101906 */
[----:B------:R-:W3:Y:S02]  /*0160*/  LDG.E R0, desc[UR6][R6.64] ;  /* 0x0000000606007981 */ /* 0x000ee4000c1e1900 */
[----:B---3--:R-:W-:-:S04]  /*0170*/  IMAD R15, R0, 0x3, RZ ;  /* 0x00000003000f7824 */ /* 0x008fc800078e02ff */
[----:B--2---:R-:W-:-:S06]  /*0180*/  IMAD.WIDE R14, R15, 0x4, R10 ;  /* 0x000000040f0e7825 */ /* 0x004fcc00078e020a */
[----:B------:R-:W2:Y:S01]  /*0190*/  LDG.E R15, desc[UR6][R14.64] ;  /* 0x000000060e0f7981 */ /* 0x000ea2000c1e1900 */
[----:B0-----:R-:W-:-:S05]  /*01a0*/  IMAD.WIDE R4, R3, 0x4, R4 ;  /* 0x0000000403047825 */ /* 0x001fca00078e0204 */
[----:B--2---:R1:W-:Y:S04]  /*01b0*/  STG.E desc[UR6][R4.64], R15 ;  /* 0x0000000f04007986 */ /* 0x0043e8000c101906 */
[----:B------:R-:W2:Y:S02]  /*01c0*/  LDG.E R0, desc[UR6][R6.64] ;  /* 0x0000000606007981 */ /* 0x000ea4000c1e1900 */
[----:B--2---:R-:W-:-:S04]  /*01d0*/  IMAD R13, R0, 0x3, RZ ;  /* 0x00000003000d7824 */ /* 0x004fc800078e02ff */
[----:B------:R-:W-:-:S06]  /*01e0*/  IMAD.WIDE R12, R13, 0x4, R10 ;  /* 0x000000040d0c7825 */ /* 0x000fcc00078e020a */
[----:B------:R-:W2:Y:S04]  /*01f0*/  LDG.E R13, desc[UR6][R12.64+0x4] ;  /* 0x000004060c0d7981 */ /* 0x000ea8000c1e1900 */
[----:B--2---:R1:W-:Y:S04]  /*0200*/  STG.E desc[UR6][R4.64+0x4], R13 ;  /* 0x0000040d04007986 */ /* 0x0043e8000c101906 */
[----:B------:R-:W2:Y:S02]  /*0210*/  LDG.E R0, desc[UR6][R6.64] ;  /* 0x0000000606007981 */ /* 0x000ea4000c1e1900 */
[----:B--2---:R-:W-:-:S04]  /*0220*/  IMAD R3, R0, 0x3, RZ ;  /* 0x0000000300037824 */ /* 0x004fc800078e02ff */
[----:B------:R-:W-:-:S06]  /*0230*/  IMAD.WIDE R10, R3, 0x4, R10 ;  /* 0x00000004030a7825 */ /* 0x000fcc00078e020a */
[----:B------:R-:W2:Y:S01]  /*0240*/  LDG.E R11, desc[UR6][R10.64+0x8] ;  /* 0x000008060a0b7981 */ /* 0x000ea2000c1e1900 */
[----:B----4-:R-:W-:-:S03]  /*0250*/  UISETP.GE.AND UP0, UPT, UR4, 0x2, UPT ;  /* 0x000000020400788c */ /* 0x010fc6000bf06270 */
[----:B--2---:R1:W-:Y:S01]  /*0260*/  STG.E desc[UR6][R4.64+0x8], R11 ;  /* 0x0000080b04007986 */ /* 0x0043e2000c101906 */
[----:B------:R-:W-:Y:S06]  /*0270*/  BAR.SYNC.DEFER_BLOCKING 0x0 ;  /* 0x0000000000007b1d */ /* 0x000fec0000010000 */
[----:B------:R-:W-:Y:S05]  /*0280*/  BRA.U !UP0, `(.L_x_26) ;  /* 0x0000000108987547 */ /* 0x000fea000b800000 */
[----:B------:R-:W-:Y:S01]  /*0290*/  IMAD.MOV.U32 R3, RZ, RZ, 0x1 ;  /* 0x00000001ff037424 */ /* 0x000fe200078e00ff */
[----:B------:R-:W0:Y:S06]  /*02a0*/  LDCU UR4, c[0x0][0x380] ;  /* 0x00007000ff0477ac */ /* 0x000e2c0008000800 */
.L_x_29:
[----:B------:R-:W-:Y:S01]  /*02b0*/  IMAD.SHL.U32 R0, R3, 0x2, RZ ;  /* 0x0000000203007824 */ /* 0x000fe200078e00ff */
[----:B------:R-:W-:Y:S04]  /*02c0*/  BSSY.RECONVERGENT B0, `(.L_x_27) ;  /* 0x000001e000007945 */ /* 0x000fe80003800200 */
[----:B------:R-:W-:-:S04]  /*02d0*/  IADD3 R7, PT, PT, R0, -0x1, RZ ;  /* 0xffffffff00077810 */ /* 0x000fc80007ffe0ff */
[----:B------:R-:W-:-:S13]  /*02e0*/  LOP3.LUT P0, RZ, R7, R2, RZ, 0xc0, !PT ;  /* 0x0000000207ff7212 */ /* 0x000fda000780c0ff */
[----:B------:R-:W-:Y:S05]  /*02f0*/  @P0 BRA `(.L_x_28) ;  /* 0x0000000000680947 */ /* 0x000fea0003800000 */
[----:B------:R-:W-:Y:S01]  /*0300*/  IMAD.WIDE R6, R3, 0xc, R8 ;  /* 0x0000000c03067825 */ /* 0x000fe200078e0208 */
[----:B-1----:R-:W2:Y:S04]  /*0310*/  LDG.E R11, desc[UR6][R8.64] ;  /* 0x00000006080b7981 */ /* 0x002ea8000c1e1900 */
[----:B------:R-:W2:Y:S02]  /*0320*/  LDG.E R10, desc[UR6][R6.64] ;  /* 0x00000006060a7981 */ /* 0x000ea4000c1e1900 */
[----:B--2---:R-:W-:Y:S02]  /*0330*/  FADD R13, R10, R11 ;  /* 0x0000000b0a0d7221 */ /* 0x004fe40000000000 */
[----:B------:R-:W2:Y:S04]  /*0340*/  LDG.E R11, desc[UR6][R8.64+0x4] ;  /* 0x00000406080b7981 */ /* 0x000ea8000c1e1900 */
[----:B------:R1:W-:Y:S04]  /*0350*/  STG.E desc[UR6][R8.64], R13 ;  /* 0x0000000d08007986 */ /* 0x0003e8000c101906 */
[----:B------:R-:W2:Y:S02]  /*0360*/  LDG.E R10, desc[UR6][R6.64+0x4] ;  /* 0x00000406060a7981 */ /* 0x000ea4000c1e1900 */
[----:B--2---:R-:W-:-:S02]  /*0370*/  FADD R15, R10, R11 ;  /* 0x0000000b0a0f7221 */ /* 0x004fc40000000000 */
[----:B------:R-:W2:Y:S04]  /*0380*/  LDG.E R11, desc[UR6][R8.64+0x8] ;  /* 0x00000806080b7981 */ /* 0x000ea8000c1e1900 */
[----:B------:R3:W-:Y:S04]  /*0390*/  STG.E desc[UR6][R8.64+0x4], R15 ;  /* 0x0000040f08007986 */ /* 0x0007e8000c101906 */
[----:B------:R-:W2:Y:S02]  /*03a0*/  LDG.E R10, desc[UR6][R6.64+0x8] ;  /* 0x00000806060a7981 */ /* 0x000ea4000c1e1900 */
[----:B--2---:R-:W-:Y:S01]  /*03b0*/  FADD R17, R10, R11 ;  /* 0x0000000b0a117221 */ /* 0x004fe20000000000 */
[----:B------:R-:W-:-:S04]  /*03c0*/  IMAD.WIDE R10, R3, 0xc, R4 ;  /* 0x0000000c030a7825 */ /* 0x000fc800078e0204 */
[----:B------:R3:W-:Y:S04]  /*03d0*/  STG.E desc[UR6][R8.64+0x8], R17 ;  /* 0x0000081108007986 */ /* 0x0007e8000c101906 */
[----:B------:R-:W2:Y:S04]  /*03e0*/  LDG.E R12, desc[UR6][R4.64] ;  /* 0x00000006040c7981 */ /* 0x000ea8000c1e1900 */
[----:B------:R-:W2:Y:S04]  /*03f0*/  LDG.E R3, desc[UR6][R10.64] ;  /* 0x000000060a037981 */ /* 0x000ea8000c1e1900 */
[----:B-1----:R-:W4:Y:S04]  /*0400*/  LDG.E R13, desc[UR6][R4.64+0x4] ;  /* 0x00000406040d7981 */ /* 0x002f28000c1e1900 */
[----:B------:R-:W5:Y:S01]  /*0410*/  LDG.E R7, desc[UR6][R4.64+0x8] ;  /* 0x0000080604077981 */ /* 0x000f62000c1e1900 */
[----:B--2---:R-:W-:-:S05]  /*0420*/  FADD R3, R3, R12 ;  /* 0x0000000c03037221 */ /* 0x004fca0000000000 */
[----:B------:R3:W-:Y:S04]  /*0430*/  STG.E desc[UR6][R4.64], R3 ;  /* 0x0000000304007986 */ /* 0x0007e8000c101906 */
[----:B------:R-:W4:Y:S02]  /*0440*/  LDG.E R12, desc[UR6][R10.64+0x4] ;  /* 0x000004060a0c7981 */ /* 0x000f24000c1e1900 */
[----:B----4-:R-:W-:-:S05]  /*0450*/  FADD R13, R12, R13 ;  /* 0x0000000d0c0d7221 */ /* 0x010fca0000000000 */
[----:B------:R3:W-:Y:S04]  /*0460*/  STG.E desc[UR6][R4.64+0x4], R13 ;  /* 0x0000040d04007986 */ /* 0x0007e8000c101906 */
[----:B------:R-:W5:Y:S02]  /*0470*/  LDG.E R6, desc[UR6][R10.64+0x8] ;  /* 0x000008060a067981 */ /* 0x000f64000c1e1900 */
[----:B-----5:R-:W-:-:S05]  /*0480*/  FADD R7, R6, R7 ;  /* 0x0000000706077221 */ /* 0x020fca0000000000 */
[----:B------:R3:W-:Y:S02]  /*0490*/  STG.E desc[UR6][R4.64+0x8], R7 ;  /* 0x0000080704007986 */ /* 0x0007e4000c101906 */
.L_x_28:
[----:B0-----:R-:W-:Y:S05]  /*04a0*/  BSYNC.RECONVERGENT B0 ;  /* 0x0000000000007941 */ /* 0x001fea0003800200 */
.L_x_27:
[----:B------:R-:W-:Y:S01]  /*04b0*/  BAR.SYNC.DEFER_BLOCKING 0x0 ;  /* 0x0000000000007b1d */ /* 0x000fe20000010000 */
[----:B------:R-:W-:Y:S01]  /*04c0*/  ISETP.GE.AND P0, PT, R0, UR4, PT ;  /* 0x0000000400007c0c */ /* 0x000fe2000bf06270 */
[----:B---3--:R-:W-:-:S12]  /*04d0*/  IMAD.MOV.U32 R3, RZ, RZ, R0 ;  /* 0x000000ffff037224 */ /* 0x008fd800078e0000 */
[----:B------:R-:W-:Y:S05]  /*04e0*/  @!P0 BRA `(.L_x_29) ;  /* 0xfffffffc00708947 */ /* 0x000fea000383ffff */
.L_x_26:
[----:B------:R-:W-:-:S13]  /*04f0*/  ISETP.GT.AND P0, PT, R2, 0x2, PT ;  /* 0x000000020200780c */ /* 0x000fda0003f04270 */
[----:B------:R-:W-:Y:S05]  /*0500*/  @P0 EXIT ;  /* 0x000000000000094d */ /* 0x000fea0003800000 */
[----:B------:R-:W-:-:S03]  /*0510*/  IMAD.WIDE R6, R2, 0x8, RZ ;  /* 0x0000000802067825 */ /* 0x000fc600078e02ff */
[----:B-1----:R-:W-:-:S05]  /*0520*/  IADD3 R8, P0, PT, R8, -R6, RZ ;  /* 0x8000000608087210 */ /* 0x002fca0007f1e0ff */
[----:B------:R-:W-:-:S05]  /*0530*/  IMAD.X R9, R9, 0x1, ~R7, P0 ;  /* 0x0000000109097824 */ /* 0x000fca00000e0e07 */
[----:B------:R-:W2:Y:S01]  /*0540*/  LDG.E R0, desc[UR6][R8.64] ;  /* 0x0000000608007981 */ /* 0x000ea2000c1e1900 */
[----:B------:R-:W-:Y:S01]  /*0550*/  I2FP.F32.S32 R3, UR4 ;  /* 0x0000000400037c45 */ /* 0x000fe20008201400 */
[----:B------:R-:W-:Y:S03]  /*0560*/  BSSY.RECONVERGENT B0, `(.L_x_30) ;  /* 0x000000c000007945 */ /* 0x000fe60003800200 */
[----:B------:R-:W0:Y:S02]  /*0570*/  MUFU.RCP R10, R3 ;  /* 0x00000003000a7308 */ /* 0x000e240000001000 */
[----:B0-----:R-:W-:-:S04]  /*0580*/  FFMA R11, -R3, R10, 1 ;  /* 0x3f800000030b7423 */ /* 0x001fc8000000010a */
[----:B------:R-:W-:Y:S02]  /*0590*/  FFMA R11, R10, R11, R10 ;  /* 0x0000000b0a0b7223 */ /* 0x000fe4000000000a */
[----:B--2---:R-:W0:Y:S02]  /*05a0*/  FCHK P0, R0, R3 ;  /* 0x0000000300007302 */ /* 0x004e240000000000 */
[----:B------:R-:W-:-:S04]  /*05b0*/  FFMA R10, R0, R11, RZ ;  /* 0x0000000b000a7223 */ /* 0x000fc800000000ff */
[----:B------:R-:W-:-:S04]  /*05c0*/  FFMA R12, -R3, R10, R0 ;  /* 0x0000000a030c7223 */ /* 0x000fc80000000100 */
[----:B------:R-:W-:Y:S01]  /*05d0*/  FFMA R11, R11, R12, R10 ;  /* 0x0000000c0b0b7223 */ /* 0x000fe2000000000a */
[----:B0-----:R-:W-:Y:S06]  /*05e0*/  @!P0 BRA `(.L_x_31) ;  /* 0x00000000000c8947 */ /* 0x001fec0003800000 */
[----:B------:R-:W-:-:S07]  /*05f0*/  MOV R8, 0x610 ;  /* 0x0000061000087802 */ /* 0x000fce0000000f00 */
[----:B------:R-:W-:Y:S05]  /*0600*/  CALL.REL.NOINC `($__internal_2_$__cuda_sm3x_div_rn_noftz_f32_slowpath) ;  /* 0x0000000000687944 */ /* 0x000fea0003c00000 */
[----:B------:R-:W-:-:S07]  /*0610*/  MOV R11, R0 ;  /* 0x00000000000b7202 */ /* 0x000fce0000000f00 */
.L_x_31:
[----:B------:R-:W-:Y:S05]  /*0620*/  BSYNC.RECONVERGENT B0 ;  /* 0x0000000000007941 */ /* 0x000fea0003800200 */
.L_x_30:
[----:B------:R-:W0:Y:S01]  /*0630*/  LDC.64 R8, c[0x0][0x3a0] ;  /* 0x0000e800ff087b82 */ /* 0x000e220000000a00 */
[----:B------:R-:W-:-:S05]  /*0640*/  IADD3 R4, P0, PT, R4, -R6, RZ ;  /* 0x8000000604047210 */ /* 0x000fca0007f1e0ff */
[----:B------:R-:W-:Y:S02]  /*0650*/  IMAD.X R5, R5, 0x1, ~R7, P0 ;  /* 0x0000000105057824 */ /* 0x000fe400000e0e07 */
[----:B0-----:R-:W-:-:S05]  /*0660*/  IMAD.WIDE R8, R2, 0x4, R8 ;  /* 0x0000000402087825 */ /* 0x001fca00078e0208 */
[----:B------:R0:W-:Y:S04]  /*0670*/  STG.E desc[UR6][R8.64], R11 ;  /* 0x0000000b08007986 */ /* 0x0001e8000c101906 */
[----:B------:R-:W2:Y:S01]  /*0680*/  LDG.E R4, desc[UR6][R4.64] ;  /* 0x0000000604047981 */ /* 0x000ea2000c1e1900 */
[----:B------:R-:W1:Y:S01]  /*0690*/  MUFU.RCP R0, R3 ;  /* 0x0000000300007308 */ /* 0x000e620000001000 */
[----:B------:R-:W-:Y:S01]  /*06a0*/  BSSY.RECONVERGENT B0, `(.L_x_32) ;  /* 0x000000c000007945 */ /* 0x000fe20003800200 */
[----:B-1----:R-:W-:-:S04]  /*06b0*/  FFMA R7, -R3, R0, 1 ;  /* 0x3f80000003077423 */ /* 0x002fc80000000100 */
[----:B------:R-:W-:Y:S02]  /*06c0*/  FFMA R0, R0, R7, R0 ;  /* 0x0000000700007223 */ /* 0x000fe40000000000 */
[----:B--2---:R-:W1:Y:S02]  /*06d0*/  FCHK P0, R4, R3 ;  /* 0x0000000304007302 */ /* 0x004e640000000000 */
[----:B------:R-:W-:-:S04]  /*06e0*/  FFMA R7, R0, R4, RZ ;  /* 0x0000000400077223 */ /* 0x000fc800000000ff */
[----:B------:R-:W-:-:S04]  /*06f0*/  FFMA R6, -R3, R7, R4 ;  /* 0x0000000703067223 */ /* 0x000fc80000000104 */
[----:B------:R-:W-:Y:S01]  /*0700*/  FFMA R7, R0, R6, R7 ;  /* 0x0000000600077223 */ /* 0x000fe20000000007 */
[----:B01----:R-:W-:Y:S06]  /*0710*/  @!P0 BRA `(.L_x_33) ;  /* 0x0000000000108947 */ /* 0x003fec0003800000 */
[----:B------:R-:W-:Y:S01]  /*0720*/  IMAD.MOV.U32 R0, RZ, RZ, R4 ;  /* 0x000000ffff007224 */ /* 0x000fe200078e0004 */
[----:B------:R-:W-:-:S07]  /*0730*/  MOV R8, 0x750 ;  /* 0x0000075000087802 */ /* 0x000fce0000000f00 */
[----:B------:R-:W-:Y:S05]  /*0740*/  CALL.REL.NOINC `($__internal_2_$__cuda_sm3x_div_rn_noftz_f32_slowpath) ;  /* 0x0000000000187944 */ /* 0x000fea0003c00000 */
[----:B------:R-:W-:-:S07]  /*0750*/  MOV R7, R0 ;  /* 0x0000000000077202 */ /* 0x000fce0000000f00 */
.L_x_33:
[----:B------:R-:W-:Y:S05]  /*0760*/  BSYNC.RECONVERGENT B0 ;  /* 0x0000000000007941 */ /* 0x000fea0003800200 */
.L_x_32:
[----:B------:R-:W0:Y:S02]  /*0770*/  LDC.64 R4, c[0x0][0x3a8] ;  /* 0x0000ea00ff047b82 */ /* 0x000e240000000a00 */
[----:B0-----:R-:W-:-:S05]  /*0780*/  IMAD.WIDE R2, R2, 0x4, R4 ;  /* 0x0000000402027825 */ /* 0x001fca00078e0204 */
[----:B------:R-:W-:Y:S01]  /*0790*/  STG.E desc[UR6][R2.64], R7 ;  /* 0x0000000702007986 */ /* 0x000fe2000c101906 */
[----:B------:R-:W-:Y:S05]  /*07a0*/  EXIT ;  /* 0x000000000000794d */ /* 0x000fea0003800000 */
        .weak           $__internal_2_$__cuda_sm3x_div_rn_noftz_f32_slowpath
        .type           $__internal_2_$__cuda_sm3x_div_rn_noftz_f32_slowpath,@function
        .size           $__internal_2_$__cuda_sm3x_div_rn_noftz_f32_slowpath,(.L_x_74 - $__internal_2_$__cuda_sm3x_div_rn_noftz_f32_slowpath)
$__internal_2_$__cuda_sm3x_div_rn_noftz_f32_slowpath:
[----:B------:R-:W-:Y:S01]  /*07b0*/  SHF.R.U32.HI R10, RZ, 0x17, R3 ;  /* 0x00000017ff0a7819 */ /* 0x000fe20000011603 */
[----:B------:R-:W-:Y:S01]  /*07c0*/  BSSY.RECONVERGENT B1, `(.L_x_34) ;  /* 0x0000063000017945 */ /* 0x000fe20003800200 */
[----:B------:R-:W-:Y:S02]  /*07d0*/  SHF.R.U32.HI R9, RZ, 0x17, R0 ;  /* 0x00000017ff097819 */ /* 0x000fe40000011600 */
[----:B------:R-:W-:Y:S02]  /*07e0*/  LOP3.LUT R10, R10, 0xff, RZ, 0xc0, !PT ;  /* 0x000000ff0a0a7812 */ /* 0x000fe400078ec0ff */
[----:B------:R-:W-:Y:S02]  /*07f0*/  LOP3.LUT R14, R9, 0xff, RZ, 0xc0, !PT ;  /* 0x000000ff090e7812 */ /* 0x000fe400078ec0ff */
[----:B------:R-:W-:Y:S01]  /*0800*/  MOV R11, R3 ;  /* 0x00000003000b7202 */ /* 0x000fe20000000f00 */
[----:B------:R-:W-:Y:S02]  /*0810*/  VIADD R13, R10, 0xffffffff ;  /* 0xffffffff0a0d7836 */ /* 0x000fe40000000000 */
[----:B------:R-:W-:-:S03]  /*0820*/  VIADD R12, R14, 0xffffffff ;  /* 0xffffffff0e0c7836 */ /* 0x000fc60000000000 */
[----:B------:R-:W-:-:S04]  /*0830*/  ISETP.GT.U32.AND P0, PT, R13, 0xfd, PT ;  /* 0x000000fd0d00780c */ /* 0x000fc80003f04070 */
[----:B------:R-:W-:-:S13]  /*0840*/  ISETP.GT.U32.OR P0, PT, R12, 0xfd, P0 ;  /* 0x000000fd0c00780c */ /* 0x000fda0000704470 */
[----:B------:R-:W-:Y:S01]  /*0850*/  @!P0 IMAD.MOV.U32 R9, RZ, RZ, RZ ;  /* 0x000000ffff098224 */ /* 0x000fe200078e00ff */
        /* <DEDUP_REMOVED lines=19> */
[----:B------:R-:W-:Y:S01]  /*0990*/  @P0 IMAD.MOV.U32 R9, RZ, RZ, RZ ;  /* 0x000000ffff090224 */ /* 0x000fe200078e00ff */
[----:B------:R-:W-:Y:S01]  /*09a0*/  @!P0 MOV R9, 0xffffffc0 ;  /* 0xffffffc000098802 */ /* 0x000fe20000000f00 */
[----:B------:R-:W-:Y:S01]  /*09b0*/  @!P0 FFMA R0, R0, 1.84467440737095516160e+19, RZ ;  /* 0x5f80000000008823 */ /* 0x000fe200000000ff */
[----:B------:R-:W-:-:S03]  /*09c0*/  @!P1 FFMA R11, R3, 1.84467440737095516160e+19, RZ ;  /* 0x5f800000030b9823 */ /* 0x000fc600000000ff */
[----:B------:R-:W-:-:S07]  /*09d0*/  @!P1 VIADD R9, R9, 0x40 ;  /* 0x0000004009099836 */ /* 0x000fce0000000000 */
.L_x_35:
[----:B------:R-:W-:Y:S01]  /*09e0*/  LEA R12, R10, 0xc0800000, 0x17 ;  /* 0xc08000000a0c7811 */ /* 0x000fe200078eb8ff */
[----:B------:R-:W-:Y:S04]  /*09f0*/  BSSY.RECONVERGENT B2, `(.L_x_40) ;  /* 0x0000036000027945 */ /* 0x000fe80003800200 */
[----:B------:R-:W-:Y:S01]  /*0a00*/  IMAD.IADD R12, R11, 0x1, -R12 ;  /* 0x000000010b0c7824 */ /* 0x000fe200078e0a0c */
[----:B------:R-:W-:-:S03]  /*0a10*/  IADD3 R11, PT, PT, R14, -0x7f, RZ ;  /* 0xffffff810e0b7810 */ /* 0x000fc60007ffe0ff */
[----:B------:R0:W1:Y:S01]  /*0a20*/  MUFU.RCP R13, R12 ;  /* 0x0000000c000d7308 */ /* 0x0000620000001000 */
[----:B------:R-:W-:Y:S01]  /*0a30*/  FADD.FTZ R15, -R12, -RZ ;  /* 0x800000ff0c0f7221 */ /* 0x000fe20000010100 */
[C---:B------:R-:W-:Y:S01]  /*0a40*/  IMAD R0, R11.reuse, -0x800000, R0 ;  /* 0xff8000000b007824 */ /* 0x040fe200078e0200 */
[----:B0-----:R-:W-:-:S05]  /*0a50*/  IADD3 R12, PT, PT, R11, 0x7f, -R10 ;  /* 0x0000007f0b0c7810 */ /* 0x001fca0007ffe80a */
[----:B------:R-:W-:Y:S02]  /*0a60*/  IMAD.IADD R9, R12, 0x1, R9 ;  /* 0x000000010c097824 */ /* 0x000fe400078e0209 */
[----:B-1----:R-:W-:-:S04]  /*0a70*/  FFMA R14, R13, R15, 1 ;  /* 0x3f8000000d0e7423 */ /* 0x002fc8000000000f */
        /* <DEDUP_REMOVED lines=8> */
[----:B------:R-:W-:-:S05]  /*0b00*/  IADD3 R15, PT, PT, R10, R9, RZ ;  /* 0x000000090a0f7210 */ /* 0x000fca0007ffe0ff */
[----:B------:R-:W-:-:S05]  /*0b10*/  VIADD R10, R15, 0xffffffff ;  /* 0xffffffff0f0a7836 */ /* 0x000fca0000000000 */
        /* <DEDUP_REMOVED lines=10> */
[C---:B------:R-:W-:Y:S01]  /*0bc0*/  IADD3 R12, PT, PT, R15.reuse, 0x20, RZ ;  /* 0x000000200f0c7810 */ /* 0x040fe20007ffe0ff */
[CCC-:B------:R-:W-:Y:S01]  /*0bd0*/  FFMA.RM R10, R16.reuse, R14.reuse, R13.reuse ;  /* 0x0000000e100a7223 */ /* 0x1c0fe2000000400d */
[----:B------:R-:W-:Y:S02]  /*0be0*/  ISETP.NE.AND P2, PT, R15, RZ, PT ;  /* 0x000000ff0f00720c */ /* 0x000fe40003f45270 */
[----:B------:R-:W-:Y:S01]  /*0bf0*/  LOP3.LUT R11, R9, 0x7fffff, RZ, 0xc0, !PT ;  /* 0x007fffff090b7812 */ /* 0x000fe200078ec0ff */
[----:B------:R-:W-:Y:S01]  /*0c00*/  FFMA.RP R9, R16, R14, R13 ;  /* 0x0000000e10097223 */ /* 0x000fe2000000800d */
[----:B------:R-:W-:Y:S01]  /*0c10*/  IMAD.MOV R13, RZ, RZ, -R15 ;  /* 0x000000ffff0d7224 */ /* 0x000fe200078e0a0f */
[----:B------:R-:W-:Y:S02]  /*0c20*/  ISETP.NE.AND P1, PT, R15, RZ, PT ;  /* 0x000000ff0f00720c */ /* 0x000fe40003f25270 */
        /* <DEDUP_REMOVED lines=14> */
.L_x_42:
[----:B------:R-:W-:-:S04]  /*0d10*/  LOP3.LUT R0, R0, 0x80000000, RZ, 0xc0, !PT ;  /* 0x8000000000007812 */ /* 0x000fc800078ec0ff */
[----:B------:R-:W-:Y:S01]  /*0d20*/  LOP3.LUT R0, R0, 0x7f800000, RZ, 0xfc, !PT ;  /* 0x7f80000000007812 */ /* 0x000fe200078efcff */
[----:B------:R-:W-:Y:S06]  /*0d30*/  BRA `(.L_x_43) ;  /* 0x0000000000047947 */ /* 0x000fec0003800000 */
.L_x_41:
[----:B------:R-:W-:-:S07]  /*0d40*/  IMAD R0, R9, 0x800000, R0 ;  /* 0x0080000009007824 */ /* 0x000fce00078e0200 */
.L_x_43:
[----:B------:R-:W-:Y:S05]  /*0d50*/  BSYNC.RECONVERGENT B2 ;  /* 0x0000000000027941 */ /* 0x000fea0003800200 */
.L_x_40:
[----:B------:R-:W-:Y:S05]  /*0d60*/  BRA `(.L_x_44) ;  /* 0x0000000000207947 */ /* 0x000fea0003800000 */
.L_x_39:
[----:B------:R-:W-:-:S04]  /*0d70*/  LOP3.LUT R0, R11, 0x80000000, R0, 0x48, !PT ;  /* 0x800000000b007812 */ /* 0x000fc800078e4800 */
[----:B------:R-:W-:Y:S01]  /*0d80*/  LOP3.LUT R0, R0, 0x7f800000, RZ, 0xfc, !PT ;  /* 0x7f80000000007812 */ /* 0x000fe200078efcff */
[----:B------:R-:W-:Y:S06]  /*0d90*/  BRA `(.L_x_44) ;  /* 0x0000000000147947 */ /* 0x000fec0003800000 */
.L_x_38:
[----:B------:R-:W-:Y:S01]  /*0da0*/  LOP3.LUT R0, R11, 0x80000000, R0, 0x48, !PT ;  /* 0x800000000b007812 */ /* 0x000fe200078e4800 */
[----:B------:R-:W-:Y:S06]  /*0db0*/  BRA `(.L_x_44) ;  /* 0x00000000000c7947 */ /* 0x000fec0003800000 */
.L_x_37:
[----:B------:R-:W0:Y:S01]  /*0dc0*/  MUFU.RSQ R0, -QNAN ;  /* 0xffc0000000007908 */ /* 0x000e220000001400 */
[----:B------:R-:W-:Y:S05]  /*0dd0*/  BRA `(.L_x_44) ;  /* 0x0000000000047947 */ /* 0x000fea0003800000 */
.L_x_36:
[----:B------:R-:W-:-:S07]  /*0de0*/  FADD.FTZ R0, R0, R3 ;  /* 0x0000000300007221 */ /* 0x000fce0000010000 */
.L_x_44:
[----:B------:R-:W-:Y:S05]  /*0df0*/  BSYNC.RECONVERGENT B1 ;  /* 0x0000000000017941 */ /* 0x000fea0003800200 */
.L_x_34:
[----:B------:R-:W-:-:S04]  /*0e00*/  HFMA2 R9, -RZ, RZ, 0, 0 ;  /* 0x00000000ff097431 */ /* 0x000fc800000001ff */
[----:B0-----:R-:W-:Y:S05]  /*0e10*/  RET.REL.NODEC R8 `(_Z8centroidiPfS_PiS_S_S_S_) ;  /* 0xfffffff008787950 */ /* 0x001fea0003c3ffff */
.L_x_45:
        /* <DEDUP_REMOVED lines=14> */
.L_x_74:


//--------------------- .text._Z8MatchingPfS_iPi  --------------------------
	.section	.text._Z8MatchingPfS_iPi,"ax",@progbits
	.align	128
        .global         _Z8MatchingPfS_iPi
        .type           _Z8MatchingPfS_iPi,@function
        .size           _Z8MatchingPfS_iPi,(.L_x_75 - _Z8MatchingPfS_iPi)
        .other          _Z8MatchingPfS_iPi,@"STO_CUDA_ENTRY STV_DEFAULT"
_Z8MatchingPfS_iPi:
.text._Z8MatchingPfS_iPi:
[----:B------:R-:W-:Y:S01]  /*0000*/  LDC R1, c[0x0][0x37c] ;  /* 0x0000df00ff017b82 */ /* 0x000fe20000000800 */
[----:B------:R-:W0:Y:S07]  /*0010*/  S2R R0, SR_TID.X ;  /* 0x0000000000007919 */ /* 0x000e2e0000002100 */
[----:B------:R-:W0:Y:S08]  /*0020*/  S2UR UR4, SR_CTAID.X ;  /* 0x00000000000479c3 */ /* 0x000e300000002500 */
[----:B------:R-:W0:Y:S08]  /*0030*/  LDC R7, c[0x0][0x360] ;  /* 0x0000d800ff077b82 */ /* 0x000e300000000800 */
[----:B------:R-:W1:Y:S01]  /*0040*/  LDC R8, c[0x0][0x390] ;  /* 0x0000e400ff087b82 */ /* 0x000e620000000800 */
[----:B0-----:R-:W-:Y:S01]  /*0050*/  IMAD R7, R7, UR4, R0 ;  /* 0x0000000407077c24 */ /* 0x001fe2000f8e0200 */
[----:B-1----:R-:W-:-:S04]  /*0060*/  ISETP.GE.AND P0, PT, R8, 0x1, PT ;  /* 0x000000010800780c */ /* 0x002fc80003f06270 */
[----:B------:R-:W-:-:S13]  /*0070*/  ISETP.GT.OR P0, PT, R7, 0x3ff, !P0 ;  /* 0x000003ff0700780c */ /* 0x000fda0004704670 */
[----:B------:R-:W-:Y:S05]  /*0080*/  @P0 EXIT ;  /* 0x000000000000094d */ /* 0x000fea0003800000 */
[----:B------:R-:W0:Y:S01]  /*0090*/  LDC.64 R2, c[0x0][0x380] ;  /* 0x0000e000ff027b82 */ /* 0x000e220000000a00 */
[C---:B------:R-:W-:Y:S01]  /*00a0*/  ISETP.GE.U32.AND P0, PT, R8.reuse, 0x4, PT ;  /* 0x000000040800780c */ /* 0x040fe20003f06070 */
[----:B------:R-:W1:Y:S01]  /*00b0*/  LDCU.64 UR4, c[0x0][0x358] ;  /* 0x00006b00ff0477ac */ /* 0x000e620008000a00 */
[----:B------:R-:W-:Y:S01]  /*00c0*/  LEA R9, R7, R7, 0x1 ;  /* 0x0000000707097211 */ /* 0x000fe200078e08ff */
[----:B------:R-:W-:Y:S01]  /*00d0*/  HFMA2 R12, -RZ, RZ, 7.76171875, 32 ;  /* 0x47c35000ff0c7431 */ /* 0x000fe200000001ff */
[----:B------:R-:W-:Y:S02]  /*00e0*/  LOP3.LUT R18, R8, 0x3, RZ, 0xc0, !PT ;  /* 0x0000000308127812 */ /* 0x000fe400078ec0ff */
[----:B------:R-:W-:Y:S01]  /*00f0*/  MOV R13, RZ ;  /* 0x000000ff000d7202 */ /* 0x000fe20000000f00 */
[----:B------:R-:W2:Y:S01]  /*0100*/  LDC.64 R4, c[0x0][0x398] ;  /* 0x0000e600ff047b82 */ /* 0x000ea20000000a00 */
[----:B0-----:R-:W-:-:S04]  /*0110*/  IMAD.WIDE R2, R9, 0x4, R2 ;  /* 0x0000000409027825 */ /* 0x001fc800078e0202 */
[----:B--2---:R-:W-:Y:S01]  /*0120*/  IMAD.WIDE R4, R7, 0x4, R4 ;  /* 0x0000000407047825 */ /* 0x004fe200078e0204 */
[----:B-1----:R-:W-:Y:S06]  /*0130*/  @!P0 BRA `(.L_x_46) ;  /* 0x0000000800208947 */ /* 0x002fec0003800000 */
[----:B------:R-:W0:Y:S01]  /*0140*/  LDC.64 R6, c[0x0][0x388] ;  /* 0x0000e200ff067b82 */ /* 0x000e220000000a00 */
[----:B------:R-:W-:Y:S02]  /*0150*/  LOP3.LUT R13, R8, 0x7ffffffc, RZ, 0xc0, !PT ;  /* 0x7ffffffc080d7812 */ /* 0x000fe400078ec0ff */
[----:B------:R-:W-:Y:S02]  /*0160*/  MOV R12, 0x47c35000 ;  /* 0x47c35000000c7802 */ /* 0x000fe40000000f00 */
[----:B------:R-:W-:-:S07]  /*0170*/  MOV R16, RZ ;  /* 0x000000ff00107202 */ /* 0x000fce0000000f00 */
.L_x_59:
[----:B------:R-:W-:Y:S01]  /*0180*/  LEA R19, R16, R16, 0x1 ;  /* 0x0000001010137211 */ /* 0x000fe200078e08ff */
[----:B------:R-:W2:Y:S04]  /*0190*/  LDG.E R17, desc[UR4][R2.64+0x4] ;  /* 0x0000040402117981 */ /* 0x000ea8000c1e1900 */
[----:B0-----:R-:W-:Y:S01]  /*01a0*/  IMAD.WIDE.U32 R10, R19, 0x4, R6 ;  /* 0x00000004130a7825 */ /* 0x001fe200078e0006 */
[----:B------:R-:W3:Y:S04]  /*01b0*/  LDG.E R15, desc[UR4][R2.64] ;  /* 0x00000004020f7981 */ /* 0x000ee8000c1e1900 */
[----:B------:R-:W2:Y:S04]  /*01c0*/  LDG.E R8, desc[UR4][R10.64+0x4] ;  /* 0x000004040a087981 */ /* 0x000ea8000c1e1900 */
[----:B------:R-:W3:Y:S04]  /*01d0*/  LDG.E R0, desc[UR4][R10.64] ;  /* 0x000000040a007981 */ /* 0x000ee8000c1e1900 */
[----:B------:R-:W4:Y:S04]  /*01e0*/  LDG.E R14, desc[UR4][R2.64+0x8] ;  /* 0x00000804020e7981 */ /* 0x000f28000c1e1900 */
[----:B------:R-:W4:Y:S01]  /*01f0*/  LDG.E R21, desc[UR4][R10.64+0x8] ;  /* 0x000008040a157981 */ /* 0x000f22000c1e1900 */
[----:B------:R-:W-:Y:S01]  /*0200*/  BSSY.RECONVERGENT B0, `(.L_x_47) ;  /* 0x0000014000007945 */ /* 0x000fe20003800200 */
[----:B--2---:R-:W-:Y:S01]  /*0210*/  FADD R8, R17, -R8 ;  /* 0x8000000811087221 */ /* 0x004fe20000000000 */
[----:B---3--:R-:W-:-:S03]  /*0220*/  FADD R0, R15, -R0 ;  /* 0x800000000f007221 */ /* 0x008fc60000000000 */
[----:B------:R-:W-:-:S04]  /*0230*/  FMUL R9, R8, R8 ;  /* 0x0000000808097220 */ /* 0x000fc80000400000 */
[----:B------:R-:W-:Y:S01]  /*0240*/  FFMA R9, R0, R0, R9 ;  /* 0x0000000000097223 */ /* 0x000fe20000000009 */
[----:B----4-:R-:W-:-:S04]  /*0250*/  FADD R8, R14, -R21 ;  /* 0x800000150e087221 */ /* 0x010fc80000000000 */
[----:B------:R-:W-:-:S05]  /*0260*/  FFMA R20, R8, R8, R9 ;  /* 0x0000000808147223 */ /* 0x000fca0000000009 */
[----:B------:R-:W-:Y:S01]  /*0270*/  IADD3 R0, PT, PT, R20, -0xd000000, RZ ;  /* 0xf300000014007810 */ /* 0x000fe20007ffe0ff */
[----:B------:R0:W1:Y:S03]  /*0280*/  MUFU.RSQ R21, R20 ;  /* 0x0000001400157308 */ /* 0x0000660000001400 */
[----:B------:R-:W-:-:S13]  /*0290*/  ISETP.GT.U32.AND P0, PT, R0, 0x727fffff, PT ;  /* 0x727fffff0000780c */ /* 0x000fda0003f04070 */
[----:B0-----:R-:W-:Y:S05]  /*02a0*/  @!P0 BRA `(.L_x_48) ;  /* 0x0000000000148947 */ /* 0x001fea0003800000 */
[----:B------:R-:W-:Y:S02]  /*02b0*/  MOV R0, R20 ;  /* 0x0000001400007202 */ /* 0x000fe40000000f00 */
[----:B------:R-:W-:-:S07]  /*02c0*/  MOV R8, 0x2e0 ;  /* 0x000002e000087802 */ /* 0x000fce0000000f00 */
[----:B-1----:R-:W-:Y:S05]  /*02d0*/  CALL.REL.NOINC `($__internal_3_$__cuda_sm20_sqrt_rn_f32_slowpath) ;  /* 0x0000000c00647944 */ /* 0x002fea0003c00000 */
[----:B------:R-:W-:Y:S01]  /*02e0*/  MOV R9, R20 ;  /* 0x0000001400097202 */ /* 0x000fe20000000f00 */
[----:B------:R-:W-:Y:S06]  /*02f0*/  BRA `(.L_x_49) ;  /* 0x0000000000107947 */ /* 0x000fec0003800000 */
.L_x_48:
[----:B-1----:R-:W-:Y:S01]  /*0300*/  FMUL.FTZ R9, R20, R21 ;  /* 0x0000001514097220 */ /* 0x002fe20000410000 */
[----:B------:R-:W-:-:S03]  /*0310*/  FMUL.FTZ R8, R21, 0.5 ;  /* 0x3f00000015087820 */ /* 0x000fc60000410000 */
[----:B------:R-:W-:-:S04]  /*0320*/  FFMA R0, -R9, R9, R20 ;  /* 0x0000000909007223 */ /* 0x000fc80000000114 */
[----:B------:R-:W-:-:S07]  /*0330*/  FFMA R9, R0, R8, R9 ;  /* 0x0000000800097223 */ /* 0x000fce0000000009 */
.L_x_49:
[----:B------:R-:W-:Y:S05]  /*0340*/  BSYNC.RECONVERGENT B0 ;  /* 0x0000000000007941 */ /* 0x000fea0003800200 */
.L_x_47:
[----:B------:R-:W-:-:S13]  /*0350*/  FSETP.GEU.AND P0, PT, R9, R12, PT ;  /* 0x0000000c0900720b */ /* 0x000fda0003f0e000 */
[----:B------:R0:W-:Y:S04]  /*0360*/  @!P0 STG.E desc[UR4][R4.64], R16 ;  /* 0x0000001004008986 */ /* 0x0001e8000c101904 */
[----:B------:R-:W2:Y:S04]  /*0370*/  @!P0 LDG.E R17, desc[UR4][R2.64+0x4] ;  /* 0x0000040402118981 */ /* 0x000ea8000c1e1900 */
[----:B------:R-:W2:Y:S04]  /*0380*/  LDG.E R8, desc[UR4][R10.64+0x10] ;  /* 0x000010040a087981 */ /* 0x000ea8000c1e1900 */
[----:B------:R-:W3:Y:S04]  /*0390*/  @!P0 LDG.E R15, desc[UR4][R2.64] ;  /* 0x00000004020f8981 */ /* 0x000ee8000c1e1900 */
[----:B------:R-:W3:Y:S04]  /*03a0*/  LDG.E R0, desc[UR4][R10.64+0xc] ;  /* 0x00000c040a007981 */ /* 0x000ee8000c1e1900 */
[----:B------:R-:W4:Y:S04]  /*03b0*/  LDG.E R23, desc[UR4][R10.64+0x14] ;  /* 0x000014040a177981 */ /* 0x000f28000c1e1900 */
[----:B------:R-:W4:Y:S01]  /*03c0*/  @!P0 LDG.E R14, desc[UR4][R2.64+0x8] ;  /* 0x00000804020e8981 */ /* 0x000f22000c1e1900 */
[----:B------:R-:W-:Y:S01]  /*03d0*/  BSSY.RECONVERGENT B0, `(.L_x_50) ;  /* 0x0000015000007945 */ /* 0x000fe20003800200 */
[----:B------:R-:W-:Y:S01]  /*03e0*/  @!P0 MOV R12, R9 ;  /* 0x00000009000c8202 */ /* 0x000fe20000000f00 */
[----:B--2---:R-:W-:-:S04]  /*03f0*/  FADD R8, R17, -R8 ;  /* 0x8000000811087221 */ /* 0x004fc80000000000 */
[----:B------:R-:W-:Y:S01]  /*0400*/  FMUL R21, R8, R8 ;  /* 0x0000000808157220 */ /* 0x000fe20000400000 */
[----:B---3--:R-:W-:-:S04]  /*0410*/  FADD R0, R15, -R0 ;  /* 0x800000000f007221 */ /* 0x008fc80000000000 */
[----:B------:R-:W-:Y:S01]  /*0420*/  FFMA R21, R0, R0, R21 ;  /* 0x0000000000157223 */ /* 0x000fe20000000015 */
[----:B----4-:R-:W-:-:S04]  /*0430*/  FADD R8, R14, -R23 ;  /* 0x800000170e087221 */ /* 0x010fc80000000000 */
[----:B------:R-:W-:-:S04]  /*0440*/  FFMA R20, R8, R8, R21 ;  /* 0x0000000808147223 */ /* 0x000fc80000000015 */
[----:B------:R0:W1:Y:S01]  /*0450*/  MUFU.RSQ R21, R20 ;  /* 0x0000001400157308 */ /* 0x0000620000001400 */
[----:B------:R-:W-:-:S04]  /*0460*/  IADD3 R0, PT, PT, R20, -0xd000000, RZ ;  /* 0xf300000014007810 */ /* 0x000fc80007ffe0ff */
[----:B------:R-:W-:-:S13]  /*0470*/  ISETP.GT.U32.AND P1, PT, R0, 0x727fffff, PT ;  /* 0x727fffff0000780c */ /* 0x000fda0003f24070 */
[----:B01----:R-:W-:Y:S05]  /*0480*/  @!P1 BRA `(.L_x_51) ;  /* 0x0000000000149947 */ /* 0x003fea0003800000 */
[----:B------:R-:W-:Y:S02]  /*0490*/  MOV R0, R20 ;  /* 0x0000001400007202 */ /* 0x000fe40000000f00 */
[----:B------:R-:W-:-:S07]  /*04a0*/  MOV R8, 0x4c0 ;  /* 0x000004c000087802 */ /* 0x000fce0000000f00 */
[----:B------:R-:W-:Y:S05]  /*04b0*/  CALL.REL.NOINC `($__internal_3_$__cuda_sm20_sqrt_rn_f32_slowpath) ;  /* 0x0000000800ec7944 */ /* 0x000fea0003c00000 */
[----:B------:R-:W-:Y:S01]  /*04c0*/  MOV R11, R20 ;  /* 0x00000014000b7202 */ /* 0x000fe20000000f00 */
[----:B------:R-:W-:Y:S06]  /*04d0*/  BRA `(.L_x_52) ;  /* 0x0000000000107947 */ /* 0x000fec0003800000 */
.L_x_51:
[----:B------:R-:W-:Y:S01]  /*04e0*/  FMUL.FTZ R11, R20, R21 ;  /* 0x00000015140b7220 */ /* 0x000fe20000410000 */
[----:B------:R-:W-:-:S03]  /*04f0*/  FMUL.FTZ R8, R21, 0.5 ;  /* 0x3f00000015087820 */ /* 0x000fc60000410000 */
[----:B------:R-:W-:-:S04]  /*0500*/  FFMA R0, -R11, R11, R20 ;  /* 0x0000000b0b007223 */ /* 0x000fc80000000114 */
[----:B------:R-:W-:-:S07]  /*0510*/  FFMA R11, R0, R8, R11 ;  /* 0x00000008000b7223 */ /* 0x000fce000000000b */
.L_x_52:
[----:B------:R-:W-:Y:S05]  /*0520*/  BSYNC.RECONVERGENT B0 ;  /* 0x0000000000007941 */ /* 0x000fea0003800200 */
.L_x_50:
[----:B------:R-:W-:Y:S02]  /*0530*/  FSETP.GEU.AND P0, PT, R11, R12, PT ;  /* 0x0000000c0b00720b */ /* 0x000fe40003f0e000 */
[----:B------:R-:W-:-:S05]  /*0540*/  IADD3 R9, PT, PT, R19, 0x6, RZ ;  /* 0x0000000613097810 */ /* 0x000fca0007ffe0ff */
[----:B------:R-:W-:-:S06]  /*0550*/  IMAD.WIDE.U32 R8, R9, 0x4, R6 ;  /* 0x0000000409087825 */ /* 0x000fcc00078e0006 */
[----:B------:R-:W-:-:S05]  /*0560*/  @!P0 IADD3 R21, PT, PT, R16, 0x1, RZ ;  /* 0x0000000110158810 */ /* 0x000fca0007ffe0ff */
        /* <DEDUP_REMOVED lines=15> */
[----:B0-----:R0:W1:Y:S01]  /*0660*/  MUFU.RSQ R21, R10 ;  /* 0x0000000a00157308 */ /* 0x0010620000001400 */
        /* <DEDUP_REMOVED lines=8> */
.L_x_54:
[----:B------:R-:W-:Y:S01]  /*06f0*/  FMUL.FTZ R11, R10, R21 ;  /* 0x000000150a0b7220 */ /* 0x000fe20000410000 */
[----:B------:R-:W-:-:S03]  /*0700*/  FMUL.FTZ R8, R21, 0.5 ;  /* 0x3f00000015087820 */ /* 0x000fc60000410000 */
[----:B------:R-:W-:-:S04]  /*0710*/  FFMA R0, -R11, R11, R10 ;  /* 0x0000000b0b007223 */ /* 0x000fc8000000010a */
[----:B------:R-:W-:-:S07]  /*0720*/  FFMA R11, R0, R8, R11 ;  /* 0x00000008000b7223 */ /* 0x000fce000000000b */
.L_x_55:
[----:B------:R-:W-:Y:S05]  /*0730*/  BSYNC.RECONVERGENT B0 ;  /* 0x0000000000007941 */ /* 0x000fea0003800200 */
.L_x_53:
        /* <DEDUP_REMOVED lines=13> */
[----:B--2---:R-:W-:Y:S01]  /*0810*/  FADD R10, -R10, R17 ;  /* 0x000000110a0a7221 */ /* 0x004fe20000000100 */
[----:B---3--:R-:W-:-:S03]  /*0820*/  FADD R0, -R0, R15 ;  /* 0x0000000f00007221 */ /* 0x008fc60000000100 */
[----:B------:R-:W-:-:S04]  /*0830*/  FMUL R15, R10, R10 ;  /* 0x0000000a0a0f7220 */ /* 0x000fc80000400000 */
[----:B------:R-:W-:Y:S01]  /*0840*/  FFMA R15, R0, R0, R15 ;  /* 0x00000000000f7223 */ /* 0x000fe2000000000f */
[----:B----4-:R-:W-:-:S04]  /*0850*/  FADD R14, -R21, R14 ;  /* 0x0000000e150e7221 */ /* 0x010fc80000000100 */
        /* <DEDUP_REMOVED lines=10> */
.L_x_57:
[----:B------:R-:W-:Y:S01]  /*0900*/  FMUL.FTZ R9, R14, R15 ;  /* 0x0000000f0e097220 */ /* 0x000fe20000410000 */
[----:B------:R-:W-:-:S03]  /*0910*/  FMUL.FTZ R8, R15, 0.5 ;  /* 0x3f0000000f087820 */ /* 0x000fc60000410000 */
[----:B------:R-:W-:-:S04]  /*0920*/  FFMA R0, -R9, R9, R14 ;  /* 0x0000000909007223 */ /* 0x000fc8000000010e */
[----:B------:R-:W-:-:S07]  /*0930*/  FFMA R9, R0, R8, R9 ;  /* 0x0000000800097223 */ /* 0x000fce0000000009 */
.L_x_58:
[----:B------:R-:W-:Y:S05]  /*0940*/  BSYNC.RECONVERGENT B0 ;  /* 0x0000000000007941 */ /* 0x000fea0003800200 */
.L_x_56:
[----:B------:R-:W-:-:S13]  /*0950*/  FSETP.GEU.AND P0, PT, R9, R12, PT ;  /* 0x0000000c0900720b */ /* 0x000fda0003f0e000 */
[C---:B------:R-:W-:Y:S02]  /*0960*/  @!P0 IADD3 R11, PT, PT, R16.reuse, 0x3, RZ ;  /* 0x00000003100b8810 */ /* 0x040fe40007ffe0ff */
[----:B------:R-:W-:Y:S02]  /*0970*/  IADD3 R16, PT, PT, R16, 0x4, RZ ;  /* 0x0000000410107810 */ /* 0x000fe40007ffe0ff */
[----:B------:R-:W-:Y:S01]  /*0980*/  @!P0 MOV R12, R9 ;  /* 0x00000009000c8202 */ /* 0x000fe20000000f00 */
[----:B------:R1:W-:Y:S01]  /*0990*/  @!P0 STG.E desc[UR4][R4.64], R11 ;  /* 0x0000000b04008986 */ /* 0x0003e2000c101904 */
[----:B------:R-:W-:-:S13]  /*09a0*/  ISETP.NE.AND P1, PT, R16, R13, PT ;  /* 0x0000000d1000720c */ /* 0x000fda0003f25270 */
[----:B-1----:R-:W-:Y:S05]  /*09b0*/  @P1 BRA `(.L_x_59) ;  /* 0xfffffff400f01947 */ /* 0x002fea000383ffff */
.L_x_46:
[----:B------:R-:W-:-:S13]  /*09c0*/  ISETP.NE.AND P0, PT, R18, RZ, PT ;  /* 0x000000ff1200720c */ /* 0x000fda0003f05270 */
[----:B------:R-:W-:Y:S05]  /*09d0*/  @!P0 EXIT ;  /* 0x000000000000894d */ /* 0x000fea0003800000 */
[----:B------:R-:W-:-:S13]  /*09e0*/  ISETP.NE.AND P0, PT, R18, 0x1, PT ;  /* 0x000000011200780c */ /* 0x000fda0003f05270 */
[----:B------:R-:W-:Y:S05]  /*09f0*/  @!P0 BRA `(.L_x_60) ;  /* 0x0000000400048947 */ /* 0x000fea0003800000 */
[----:B------:R-:W0:Y:S01]  /*0a00*/  LDC.64 R6, c[0x0][0x388] ;  /* 0x0000e200ff067b82 */ /* 0x000e220000000a00 */
[----:B------:R-:W-:Y:S01]  /*0a10*/  LEA R9, R13, R13, 0x1 ;  /* 0x0000000d0d097211 */ /* 0x000fe200078e08ff */
[----:B------:R-:W2:Y:S04]  /*0a20*/  LDG.E R14, desc[UR4][R2.64+0x4] ;  /* 0x00000404020e7981 */ /* 0x000ea8000c1e1900 */
[----:B------:R-:W3:Y:S04]  /*0a30*/  LDG.E R11, desc[UR4][R2.64] ;  /* 0x00000004020b7981 */ /* 0x000ee8000c1e1900 */
[----:B------:R-:W4:Y:S01]  /*0a40*/  LDG.E R10, desc[UR4][R2.64+0x8] ;  /* 0x00000804020a7981 */ /* 0x000f22000c1e1900 */
[----:B0-----:R-:W-:-:S05]  /*0a50*/  IMAD.WIDE.U32 R6, R9, 0x4, R6 ;  /* 0x0000000409067825 */ /* 0x001fca00078e0006 */
[----:B------:R-:W2:Y:S04]  /*0a60*/  LDG.E R9, desc[UR4][R6.64+0x4] ;  /* 0x0000040406097981 */ /* 0x000ea8000c1e1900 */
[----:B------:R-:W3:Y:S04]  /*0a70*/  LDG.E R0, desc[UR4][R6.64] ;  /* 0x0000000406007981 */ /* 0x000ee8000c1e1900 */
[----:B------:R-:W4:Y:S01]  /*0a80*/  LDG.E R15, desc[UR4][R6.64+0x8] ;  /* 0x00000804060f7981 */ /* 0x000f22000c1e1900 */
[----:B------:R-:W-:Y:S01]  /*0a90*/  BSSY.RECONVERGENT B0, `(.L_x_61) ;  /* 0x0000014000007945 */ /* 0x000fe20003800200 */
[----:B--2---:R-:W-:Y:S01]  /*0aa0*/  FADD R9, R14, -R9 ;  /* 0x800000090e097221 */ /* 0x004fe20000000000 */
[----:B---3--:R-:W-:-:S03]  /*0ab0*/  FADD R0, R11, -R0 ;  /* 0x800000000b007221 */ /* 0x008fc60000000000 */
[----:B------:R-:W-:Y:S01]  /*0ac0*/  FMUL R9, R9, R9 ;  /* 0x0000000909097220 */ /* 0x000fe20000400000 */
[----:B----4-:R-:W-:-:S03]  /*0ad0*/  FADD R8, R10, -R15 ;  /* 0x8000000f0a087221 */ /* 0x010fc60000000000 */
[----:B------:R-:W-:-:S04]  /*0ae0*/  FFMA R9, R0, R0, R9 ;  /* 0x0000000000097223 */ /* 0x000fc80000000009 */
        /* <DEDUP_REMOVED lines=10> */
.L_x_62:
[----:B-1----:R-:W-:Y:S01]  /*0b90*/  FMUL.FTZ R9, R16, R15 ;  /* 0x0000000f10097220 */ /* 0x002fe20000410000 */
[----:B------:R-:W-:-:S03]  /*0ba0*/  FMUL.FTZ R8, R15, 0.5 ;  /* 0x3f0000000f087820 */ /* 0x000fc60000410000 */
[----:B------:R-:W-:-:S04]  /*0bb0*/  FFMA R0, -R9, R9, R16 ;  /* 0x0000000909007223 */ /* 0x000fc80000000110 */
[----:B------:R-:W-:-:S07]  /*0bc0*/  FFMA R9, R0, R8, R9 ;  /* 0x0000000800097223 */ /* 0x000fce0000000009 */
.L_x_63:
[----:B------:R-:W-:Y:S05]  /*0bd0*/  BSYNC.RECONVERGENT B0 ;  /* 0x0000000000007941 */ /* 0x000fea0003800200 */
.L_x_61:
        /* <DEDUP_REMOVED lines=10> */
[----:B--2---:R-:W-:-:S04]  /*0c80*/  FADD R15, -R15, R14 ;  /* 0x0000000e0f0f7221 */ /* 0x004fc80000000100 */
[----:B------:R-:W-:Y:S01]  /*0c90*/  FMUL R15, R15, R15 ;  /* 0x0000000f0f0f7220 */ /* 0x000fe20000400000 */
[----:B---3--:R-:W-:-:S04]  /*0ca0*/  FADD R0, -R0, R11 ;  /* 0x0000000b00007221 */ /* 0x008fc80000000100 */
        /* <DEDUP_REMOVED lines=12> */
.L_x_65:
[----:B------:R-:W-:Y:S01]  /*0d70*/  FMUL.FTZ R7, R10, R11 ;  /* 0x0000000b0a077220 */ /* 0x000fe20000410000 */
[----:B------:R-:W-:-:S03]  /*0d80*/  FMUL.FTZ R6, R11, 0.5 ;  /* 0x3f0000000b067820 */ /* 0x000fc60000410000 */
[----:B------:R-:W-:-:S04]  /*0d90*/  FFMA R0, -R7, R7, R10 ;  /* 0x0000000707007223 */ /* 0x000fc8000000010a */
[----:B------:R-:W-:-:S07]  /*0da0*/  FFMA R7, R0, R6, R7 ;  /* 0x0000000600077223 */ /* 0x000fce0000000007 */
.L_x_66:
[----:B------:R-:W-:Y:S05]  /*0db0*/  BSYNC.RECONVERGENT B0 ;  /* 0x0000000000007941 */ /* 0x000fea0003800200 */
.L_x_64:
[----:B------:R-:W-:-:S13]  /*0dc0*/  FSETP.GEU.AND P0, PT, R7, R12, PT ;  /* 0x0000000c0700720b */ /* 0x000fda0003f0e000 */
[C---:B------:R-:W-:Y:S02]  /*0dd0*/  @!P0 IADD3 R9, PT, PT, R13.reuse, 0x1, RZ ;  /* 0x000000010d098810 */ /* 0x040fe40007ffe0ff */
[----:B------:R-:W-:Y:S02]  /*0de0*/  @!P0 MOV R12, R7 ;  /* 0x00000007000c8202 */ /* 0x000fe40000000f00 */
[----:B------:R-:W-:Y:S01]  /*0df0*/  IADD3 R13, PT, PT, R13, 0x2, RZ ;  /* 0x000000020d0d7810 */ /* 0x000fe20007ffe0ff */
[----:B------:R0:W-:Y:S06]  /*0e00*/  @!P0 STG.E desc[UR4][R4.64], R9 ;  /* 0x0000000904008986 */ /* 0x0001ec000c101904 */
.L_x_60:
[----:B------:R-:W1:Y:S02]  /*0e10*/  LDC R0, c[0x0][0x390] ;  /* 0x0000e400ff007b82 */ /* 0x000e640000000800 */
[----:B-1----:R-:W-:-:S04]  /*0e20*/  LOP3.LUT R0, R0, 0x1, RZ, 0xc0, !PT ;  /* 0x0000000100007812 */ /* 0x002fc800078ec0ff */
[----:B------:R-:W-:-:S13]  /*0e30*/  ISETP.NE.U32.AND P0, PT, R0, 0x1, PT ;  /* 0x000000010000780c */ /* 0x000fda0003f05070 */
[----:B------:R-:W-:Y:S05]  /*0e40*/  @P0 EXIT ;  /* 0x000000000000094d */ /* 0x000fea0003800000 */
[----:B------:R-:W1:Y:S01]  /*0e50*/  LDC.64 R6, c[0x0][0x388] ;  /* 0x0000e200ff067b82 */ /* 0x000e620000000a00 */
[----:B0-----:R-:W-:Y:S01]  /*0e60*/  LEA R9, R13, R13, 0x1 ;  /* 0x0000000d0d097211 */ /* 0x001fe200078e08ff */
[----:B------:R-:W2:Y:S04]  /*0e70*/  LDG.E R8, desc[UR4][R2.64+0x4] ;  /* 0x0000040402087981 */ /* 0x000ea8000c1e1900 */
[----:B------:R-:W3:Y:S04]  /*0e80*/  LDG.E R0, desc[UR4][R2.64] ;  /* 0x0000000402007981 */ /* 0x000ee8000c1e1900 */
[----:B------:R-:W4:Y:S01]  /*0e90*/  LDG.E R10, desc[UR4][R2.64+0x8] ;  /* 0x00000804020a7981 */ /* 0x000f22000c1e1900 */
[----:B-1----:R-:W-:-:S05]  /*0ea0*/  IMAD.WIDE.U32 R6, R9, 0x4, R6 ;  /* 0x0000000409067825 */ /* 0x002fca00078e0006 */
        /* <DEDUP_REMOVED lines=19> */
.L_x_68:
[----:B-1----:R-:W-:Y:S01]  /*0fe0*/  FMUL.FTZ R3, R10, R9 ;  /* 0x000000090a037220 */ /* 0x002fe20000410000 */
[----:B------:R-:W-:-:S03]  /*0ff0*/  FMUL.FTZ R2, R9, 0.5 ;  /* 0x3f00000009027820 */ /* 0x000fc60000410000 */
[----:B------:R-:W-:-:S04]  /*1000*/  FFMA R0, -R3, R3, R10 ;  /* 0x0000000303007223 */ /* 0x000fc8000000010a */
[----:B------:R-:W-:-:S07]  /*1010*/  FFMA R3, R0, R2, R3 ;  /* 0x0000000200037223 */ /* 0x000fce0000000003 */
.L_x_69:
[----:B------:R-:W-:Y:S05]  /*1020*/  BSYNC.RECONVERGENT B0 ;  /* 0x0000000000007941 */ /* 0x000fea0003800200 */
.L_x_67:
[----:B------:R-:W-:-:S13]  /*1030*/  FSETP.GEU.AND P0, PT, R3, R12, PT ;  /* 0x0000000c0300720b */ /* 0x000fda0003f0e000 */
[----:B------:R-:W-:Y:S05]  /*1040*/  @P0 EXIT ;  /* 0x000000000000094d */ /* 0x000fea0003800000 */
[----:B------:R-:W-:Y:S01]  /*1050*/  STG.E desc[UR4][R4.64], R13 ;  /* 0x0000000d04007986 */ /* 0x000fe2000c101904 */
[----:B------:R-:W-:Y:S05]  /*1060*/  EXIT ;  /* 0x000000000000794d */ /* 0x000fea0003800000 */
        .weak           $__internal_3_$__cuda_sm20_sqrt_rn_f32_slowpath
        .type           $__internal_3_$__cuda_sm20_sqrt_rn_f32_slowpath,@function
        .size           $__internal_3_$__cuda_sm20_sqrt_rn_f32_slowpath,(.L_x_75 - $__internal_3_$__cuda_sm20_sqrt_rn_f32_slowpath)
$__internal_3_$__cuda_sm20_sqrt_rn_f32_slowpath:
        /* <DEDUP_REMOVED lines=16> */
[----:B------:R-:W-:-:S03]  /*1170*/  @!P0 MOV R20, R0 ;  /* 0x0000000000148202 */ /* 0x000fc60000000f00 */
[----:B------:R-:W-:-:S04]  /*1180*/  @P0 FFMA R21, R24, R21, R9 ;  /* 0x0000001518150223 */ /* 0x000fc80000000009 */
[----:B------:R-:W-:-:S07]  /*1190*/  @P0 FMUL.FTZ R20, R21, 2.3283064365386962891e-10 ;  /* 0x2f80000015140820 */ /* 0x000fce0000410000 */
.L_x_70:
[----:B------:R-:W-:-:S04]  /*11a0*/  HFMA2 R9, -RZ, RZ, 0, 0 ;  /* 0x00000000ff097431 */ /* 0x000fc800000001ff */
[----:B------:R-:W-:Y:S05]  /*11b0*/  RET.REL.NODEC R8 `(_Z8MatchingPfS_iPi) ;  /* 0xffffffec08907950 */ /* 0x000fea0003c3ffff */
.L_x_71:
        /* <DEDUP_REMOVED lines=12> */
.L_x_75:


//--------------------- .nv.shared._Z5ErroriPfS_S_PiS_i --------------------------
	.section	.nv.shared._Z5ErroriPfS_S_PiS_i,"aw",@nobits
	.sectionflags	@""
	.align	16
	.zero		1024


//--------------------- .nv.shared.reserved.0     --------------------------
	.section	.nv.shared.reserved.0,"aw",@nobits
	.weak		__nv_reservedSMEM_offset_0_alias
	.size		__nv_reservedSMEM_offset_0_alias, 0, 64
	.other		__nv_reservedSMEM_offset_0_alias,@"STO_CUDA_RESERVED_SHARED STV_DEFAULT"
__nv_reservedSMEM_offset_0_alias:
	.zero		0
	.zero		64


//--------------------- .nv.shared._Z3RyTPfS_S_S_ --------------------------
	.section	.nv.shared._Z3RyTPfS_S_S_,"aw",@nobits
	.sectionflags	@""
	.align	16
	.zero		1024


//--------------------- .nv.shared._Z9deviationPfS_PiS_S_S_S_ --------------------------
	.section	.nv.shared._Z9deviationPfS_PiS_S_S_S_,"aw",@nobits
	.sectionflags	@""
	.align	16
	.zero		1024


//--------------------- .nv.shared._Z8centroidiPfS_PiS_S_S_S_ --------------------------
	.section	.nv.shared._Z8centroidiPfS_PiS_S_S_S_,"aw",@nobits
	.sectionflags	@""
	.align	16
	.zero		1024


//--------------------- .nv.shared._Z8MatchingPfS_iPi --------------------------
	.section	.nv.shared._Z8MatchingPfS_iPi,"aw",@nobits
	.sectionflags	@""
	.align	16
	.zero		1024


//--------------------- .nv.constant0._Z5ErroriPfS_S_PiS_i --------------------------
	.section	.nv.constant0._Z5ErroriPfS_S_PiS_i,"a",@progbits
	.sectionflags	@""
	.align	4
.nv.constant0._Z5ErroriPfS_S_PiS_i:
	.zero		948


//--------------------- .nv.constant0._Z3RyTPfS_S_S_ --------------------------
	.section	.nv.constant0._Z3RyTPfS_S_S_,"a",@progbits
	.sectionflags	@""
	.align	4
.nv.constant0._Z3RyTPfS_S_S_:
	.zero		928


//--------------------- .nv.constant0._Z9deviationPfS_PiS_S_S_S_ --------------------------
	.section	.nv.constant0._Z9deviationPfS_PiS_S_S_S_,"a",@progbits
	.sectionflags	@""
	.align	4
.nv.constant0._Z9deviationPfS_PiS_S_S_S_:
	.zero		952


//--------------------- .nv.constant0._Z8centroidiPfS_PiS_S_S_S_ --------------------------
	.section	.nv.constant0._Z8centroidiPfS_PiS_S_S_S_,"a",@progbits
	.sectionflags	@""
	.align	4
.nv.constant0._Z8centroidiPfS_PiS_S_S_S_:
	.zero		960


//--------------------- .nv.constant0._Z8MatchingPfS_iPi --------------------------
	.section	.nv.constant0._Z8MatchingPfS_iPi,"a",@progbits
	.sectionflags	@""
	.align	4
.nv.constant0._Z8MatchingPfS_iPi:
	.zero		928


//--------------------- SYMBOLS --------------------------

	.type		.nv.reservedSmem.offset0,@object
	.size		.nv.reservedSmem.offset0,0x4
	.type		.nv.reservedSmem.cap,@object
	.size		.nv.reservedSmem.cap,0x4
